	.version 1.4
	.target sm_11, map_f64_to_f32
	// compiled with /usr/local/cuda-5.0/open64/lib//be
	// nvopencc 4.1 built on 2012-09-21

	//-----------------------------------------------------------
	// Compiling bbsort.compute_11.cpp3.i (/tmp/ccBI#.txK2p0)
	//-----------------------------------------------------------

	//-----------------------------------------------------------
	// Options:
	//-----------------------------------------------------------
	//  Target:ptx, ISA:sm_11, Endian:little, Pointer Size:64
	//  -O3	(Optimization level)
	//  -g0	(Debug level)
	//  -m2	(Report advisories)
	//-----------------------------------------------------------

	.file	1	"<command-line>"
	.file	2	"bbsort.compute_11.cudafe2.gpu"
	.file	3	"/usr/lib/gcc/x86_64-redhat-linux/4.4.7/include/stddef.h"
	.file	4	"/usr/local/cuda-5.0/include/crt/device_runtime.h"
	.file	5	"/usr/local/cuda-5.0/include/host_defines.h"
	.file	6	"/usr/local/cuda-5.0/include/builtin_types.h"
	.file	7	"/usr/local/cuda-5.0/include/device_types.h"
	.file	8	"/usr/local/cuda-5.0/include/driver_types.h"
	.file	9	"/usr/local/cuda-5.0/include/surface_types.h"
	.file	10	"/usr/local/cuda-5.0/include/texture_types.h"
	.file	11	"/usr/local/cuda-5.0/include/vector_types.h"
	.file	12	"/usr/local/cuda-5.0/include/device_launch_parameters.h"
	.file	13	"/usr/local/cuda-5.0/include/crt/storage_class.h"
	.file	14	"/home/saifmulla/openmm/OpenMM/platforms/cuda/./src/kernels//bbsort_kernel.cu"
	.file	15	"/usr/local/cuda-5.0/include/common_functions.h"
	.file	16	"/usr/local/cuda-5.0/include/math_functions.h"
	.file	17	"/usr/local/cuda-5.0/include/math_constants.h"
	.file	18	"/usr/local/cuda-5.0/include/device_functions.h"
	.file	19	"/usr/local/cuda-5.0/include/sm_11_atomic_functions.h"
	.file	20	"/usr/local/cuda-5.0/include/sm_12_atomic_functions.h"
	.file	21	"/usr/local/cuda-5.0/include/sm_13_double_functions.h"
	.file	22	"/usr/local/cuda-5.0/include/sm_20_atomic_functions.h"
	.file	23	"/usr/local/cuda-5.0/include/sm_35_atomic_functions.h"
	.file	24	"/usr/local/cuda-5.0/include/sm_20_intrinsics.h"
	.file	25	"/usr/local/cuda-5.0/include/sm_30_intrinsics.h"
	.file	26	"/usr/local/cuda-5.0/include/sm_35_intrinsics.h"
	.file	27	"/usr/local/cuda-5.0/include/surface_functions.h"
	.file	28	"/usr/local/cuda-5.0/include/texture_fetch_functions.h"
	.file	29	"/usr/local/cuda-5.0/include/texture_indirect_functions.h"
	.file	30	"/usr/local/cuda-5.0/include/surface_indirect_functions.h"
	.file	31	"/usr/local/cuda-5.0/include/math_functions_dbl_ptx1.h"


	.entry _Z10reduceSumDPfii (
		.param .u64 __cudaparm__Z10reduceSumDPfii_dDiffData,
		.param .s32 __cudaparm__Z10reduceSumDPfii_step,
		.param .s32 __cudaparm__Z10reduceSumDPfii_length)
	{
	.reg .u16 %rh<4>;
	.reg .u32 %r<8>;
	.reg .u64 %rd<9>;
	.reg .f32 %f<5>;
	.reg .pred %p<3>;
	.loc	14	64	0
$LDWbegin__Z10reduceSumDPfii:
	mov.u16 	%rh1, %ctaid.x;
	mov.u16 	%rh2, %ntid.x;
	mul.wide.u16 	%r1, %rh1, %rh2;
	cvt.u32.u16 	%r2, %tid.x;
	add.u32 	%r3, %r2, %r1;
	ld.param.s32 	%r4, [__cudaparm__Z10reduceSumDPfii_step];
	add.s32 	%r5, %r4, %r3;
	ld.param.s32 	%r6, [__cudaparm__Z10reduceSumDPfii_length];
	setp.gt.s32 	%p1, %r6, %r5;
	@%p1 bra 	$Lt_0_1026;
	bra.uni 	$LBB4__Z10reduceSumDPfii;
$Lt_0_1026:
	.loc	14	72	0
	ld.param.u64 	%rd1, [__cudaparm__Z10reduceSumDPfii_dDiffData];
	cvt.s64.s32 	%rd2, %r3;
	mul.wide.s32 	%rd3, %r3, 4;
	add.u64 	%rd4, %rd1, %rd3;
	ld.global.f32 	%f1, [%rd4+0];
	cvt.s64.s32 	%rd5, %r5;
	mul.wide.s32 	%rd6, %r5, 4;
	add.u64 	%rd7, %rd1, %rd6;
	ld.global.f32 	%f2, [%rd7+0];
	add.f32 	%f3, %f1, %f2;
	st.global.f32 	[%rd4+0], %f3;
$LBB4__Z10reduceSumDPfii:
	.loc	14	73	0
	exit;
$LDWend__Z10reduceSumDPfii:
	} // _Z10reduceSumDPfii

	.entry _Z10reduceMaxDI4int2EvPT_ii (
		.param .u64 __cudaparm__Z10reduceMaxDI4int2EvPT_ii_dData,
		.param .s32 __cudaparm__Z10reduceMaxDI4int2EvPT_ii_step,
		.param .s32 __cudaparm__Z10reduceMaxDI4int2EvPT_ii_length)
	{
	.reg .u16 %rh<4>;
	.reg .u32 %r<12>;
	.reg .u64 %rd<9>;
	.reg .pred %p<4>;
	.loc	14	43	0
$LDWbegin__Z10reduceMaxDI4int2EvPT_ii:
	mov.u16 	%rh1, %ctaid.x;
	mov.u16 	%rh2, %ntid.x;
	mul.wide.u16 	%r1, %rh1, %rh2;
	cvt.u32.u16 	%r2, %tid.x;
	add.u32 	%r3, %r2, %r1;
	ld.param.s32 	%r4, [__cudaparm__Z10reduceMaxDI4int2EvPT_ii_step];
	add.s32 	%r5, %r4, %r3;
	ld.param.s32 	%r6, [__cudaparm__Z10reduceMaxDI4int2EvPT_ii_length];
	setp.gt.s32 	%p1, %r6, %r5;
	@%p1 bra 	$Lt_1_1794;
	bra.uni 	$LBB7__Z10reduceMaxDI4int2EvPT_ii;
$Lt_1_1794:
	.loc	14	49	0
	ld.param.u64 	%rd1, [__cudaparm__Z10reduceMaxDI4int2EvPT_ii_dData];
	cvt.s64.s32 	%rd2, %r3;
	mul.wide.s32 	%rd3, %r3, 8;
	add.u64 	%rd4, %rd1, %rd3;
	cvt.s64.s32 	%rd5, %r5;
	mul.wide.s32 	%rd6, %r5, 8;
	add.u64 	%rd7, %rd1, %rd6;
	ld.global.s32 	%r7, [%rd4+4];
	ld.global.s32 	%r8, [%rd7+4];
	setp.le.s32 	%p2, %r7, %r8;
	@%p2 bra 	$Lt_1_2562;
	ld.global.s32 	%r9, [%rd4+0];
	mov.s32 	%r10, %r7;
	bra.uni 	$Lt_1_2306;
$Lt_1_2562:
	ld.global.s32 	%r9, [%rd7+0];
	mov.s32 	%r10, %r8;
$Lt_1_2306:
	st.global.v2.s32 	[%rd4+0], {%r9,%r10};
$LBB7__Z10reduceMaxDI4int2EvPT_ii:
	.loc	14	50	0
	exit;
$LDWend__Z10reduceMaxDI4int2EvPT_ii:
	} // _Z10reduceMaxDI4int2EvPT_ii

	.entry _Z10reduceMinDI4int2EvPT_ii (
		.param .u64 __cudaparm__Z10reduceMinDI4int2EvPT_ii_dData,
		.param .s32 __cudaparm__Z10reduceMinDI4int2EvPT_ii_step,
		.param .s32 __cudaparm__Z10reduceMinDI4int2EvPT_ii_length)
	{
	.reg .u16 %rh<4>;
	.reg .u32 %r<12>;
	.reg .u64 %rd<9>;
	.reg .pred %p<4>;
	.loc	14	53	0
$LDWbegin__Z10reduceMinDI4int2EvPT_ii:
	mov.u16 	%rh1, %ctaid.x;
	mov.u16 	%rh2, %ntid.x;
	mul.wide.u16 	%r1, %rh1, %rh2;
	cvt.u32.u16 	%r2, %tid.x;
	add.u32 	%r3, %r2, %r1;
	ld.param.s32 	%r4, [__cudaparm__Z10reduceMinDI4int2EvPT_ii_step];
	add.s32 	%r5, %r4, %r3;
	ld.param.s32 	%r6, [__cudaparm__Z10reduceMinDI4int2EvPT_ii_length];
	setp.gt.s32 	%p1, %r6, %r5;
	@%p1 bra 	$Lt_2_1794;
	bra.uni 	$LBB7__Z10reduceMinDI4int2EvPT_ii;
$Lt_2_1794:
	.loc	14	61	0
	ld.param.u64 	%rd1, [__cudaparm__Z10reduceMinDI4int2EvPT_ii_dData];
	cvt.s64.s32 	%rd2, %r3;
	mul.wide.s32 	%rd3, %r3, 8;
	add.u64 	%rd4, %rd1, %rd3;
	cvt.s64.s32 	%rd5, %r5;
	mul.wide.s32 	%rd6, %r5, 8;
	add.u64 	%rd7, %rd1, %rd6;
	ld.global.s32 	%r7, [%rd4+4];
	ld.global.s32 	%r8, [%rd7+4];
	setp.ge.s32 	%p2, %r7, %r8;
	@%p2 bra 	$Lt_2_2562;
	ld.global.s32 	%r9, [%rd4+0];
	mov.s32 	%r10, %r7;
	bra.uni 	$Lt_2_2306;
$Lt_2_2562:
	ld.global.s32 	%r9, [%rd7+0];
	mov.s32 	%r10, %r8;
$Lt_2_2306:
	st.global.v2.s32 	[%rd4+0], {%r9,%r10};
$LBB7__Z10reduceMinDI4int2EvPT_ii:
	.loc	14	62	0
	exit;
$LDWend__Z10reduceMinDI4int2EvPT_ii:
	} // _Z10reduceMinDI4int2EvPT_ii
	.extern	.shared .align 8 .b8 sData[];

	.entry _Z14calDifferenceDI4int2EvPT_Pfi (
		.param .u64 __cudaparm__Z14calDifferenceDI4int2EvPT_Pfi_dData,
		.param .u64 __cudaparm__Z14calDifferenceDI4int2EvPT_Pfi_dDiffData,
		.param .s32 __cudaparm__Z14calDifferenceDI4int2EvPT_Pfi_size)
	{
	.reg .u32 %r<16>;
	.reg .u64 %rd<13>;
	.reg .f32 %f<4>;
	.reg .pred %p<4>;
	.loc	14	76	0
$LDWbegin__Z14calDifferenceDI4int2EvPT_Pfi:
	cvt.u32.u16 	%r1, %ntid.x;
	cvt.u32.u16 	%r2, %ctaid.x;
	mul.lo.u32 	%r3, %r2, %r1;
	cvt.u32.u16 	%r4, %tid.x;
	add.u32 	%r5, %r3, %r4;
	ld.param.s32 	%r6, [__cudaparm__Z14calDifferenceDI4int2EvPT_Pfi_size];
	sub.s32 	%r7, %r6, 1;
	setp.le.s32 	%p1, %r5, %r7;
	@%p1 bra 	$Lt_3_1794;
	bra.uni 	$LBB7__Z14calDifferenceDI4int2EvPT_Pfi;
$Lt_3_1794:
	.loc	14	87	0
	cvt.s64.s32 	%rd1, %r5;
	mov.u64 	%rd2, sData;
	cvt.u64.u32 	%rd3, %r4;
	mul.wide.u32 	%rd4, %r4, 8;
	add.u64 	%rd5, %rd2, %rd4;
	ld.param.u64 	%rd6, [__cudaparm__Z14calDifferenceDI4int2EvPT_Pfi_dData];
	mul.wide.s32 	%rd7, %r5, 8;
	add.u64 	%rd8, %rd6, %rd7;
	ld.global.v2.s32 	{%r8,%r9}, [%rd8+0];
	st.shared.s32 	[%rd5+0], %r8;
	st.shared.s32 	[%rd5+4], %r9;
	.loc	14	89	0
	bar.sync 	0;
	ld.param.u64 	%rd9, [__cudaparm__Z14calDifferenceDI4int2EvPT_Pfi_dDiffData];
	mul.wide.s32 	%rd10, %r5, 4;
	add.u64 	%rd11, %rd9, %rd10;
	sub.u32 	%r10, %r1, 1;
	setp.ge.u32 	%p2, %r4, %r10;
	@%p2 bra 	$Lt_3_2562;
	.loc	14	92	0
	ld.shared.s32 	%r11, [%rd5+12];
	ld.shared.s32 	%r12, [%rd5+4];
	sub.s32 	%r13, %r11, %r12;
	abs.s32 	%r14, %r13;
	cvt.rn.f32.s32 	%f1, %r14;
	st.global.f32 	[%rd11+0], %f1;
	bra.uni 	$LBB7__Z14calDifferenceDI4int2EvPT_Pfi;
$Lt_3_2562:
	.loc	14	94	0
	mov.f32 	%f2, 0f00000000;     	// 0
	st.global.f32 	[%rd11+0], %f2;
$LBB7__Z14calDifferenceDI4int2EvPT_Pfi:
	.loc	14	96	0
	exit;
$LDWend__Z14calDifferenceDI4int2EvPT_Pfi:
	} // _Z14calDifferenceDI4int2EvPT_Pfi

	.entry _Z34assignElementToSlicesNearlySortedDI4int2EvPT_iPjS3_ffii (
		.param .u64 __cudaparm__Z34assignElementToSlicesNearlySortedDI4int2EvPT_iPjS3_ffii_dDatas,
		.param .s32 __cudaparm__Z34assignElementToSlicesNearlySortedDI4int2EvPT_iPjS3_ffii_number,
		.param .u64 __cudaparm__Z34assignElementToSlicesNearlySortedDI4int2EvPT_iPjS3_ffii_dSliceCounts,
		.param .u64 __cudaparm__Z34assignElementToSlicesNearlySortedDI4int2EvPT_iPjS3_ffii_dOffsetInSlice,
		.param .f32 __cudaparm__Z34assignElementToSlicesNearlySortedDI4int2EvPT_iPjS3_ffii_minValue,
		.param .f32 __cudaparm__Z34assignElementToSlicesNearlySortedDI4int2EvPT_iPjS3_ffii_step,
		.param .s32 __cudaparm__Z34assignElementToSlicesNearlySortedDI4int2EvPT_iPjS3_ffii_sliceSize,
		.param .s32 __cudaparm__Z34assignElementToSlicesNearlySortedDI4int2EvPT_iPjS3_ffii_blockCount)
	{
	.reg .u32 %rv1;
	.reg .u32 %r<14>;
	.reg .u64 %rd<13>;
	.reg .f32 %f<7>;
	.reg .pred %p<3>;
	.loc	14	186	0
$LDWbegin__Z34assignElementToSlicesNearlySortedDI4int2EvPT_iPjS3_ffii:
	ld.param.s32 	%r1, [__cudaparm__Z34assignElementToSlicesNearlySortedDI4int2EvPT_iPjS3_ffii_blockCount];
	cvt.u32.u16 	%r2, %tid.x;
	mul.lo.u32 	%r3, %r1, %r2;
	cvt.u32.u16 	%r4, %ctaid.x;
	add.u32 	%r5, %r4, %r3;
	ld.param.s32 	%r6, [__cudaparm__Z34assignElementToSlicesNearlySortedDI4int2EvPT_iPjS3_ffii_number];
	sub.u32 	%r7, %r6, 1;
	setp.le.u32 	%p1, %r5, %r7;
	@%p1 bra 	$Lt_4_1026;
	bra.uni 	$LBB4__Z34assignElementToSlicesNearlySortedDI4int2EvPT_iPjS3_ffii;
$Lt_4_1026:
	.loc	14	193	0
	cvt.u64.u32 	%rd1, %r5;
	ld.param.u64 	%rd2, [__cudaparm__Z34assignElementToSlicesNearlySortedDI4int2EvPT_iPjS3_ffii_dDatas];
	mul.wide.u32 	%rd3, %r5, 8;
	add.u64 	%rd4, %rd2, %rd3;
	ld.global.s32 	%r8, [%rd4+4];
	.loc	14	195	0
	ld.param.u64 	%rd5, [__cudaparm__Z34assignElementToSlicesNearlySortedDI4int2EvPT_iPjS3_ffii_dSliceCounts];
	cvt.rn.f32.s32 	%f1, %r8;
	ld.param.f32 	%f2, [__cudaparm__Z34assignElementToSlicesNearlySortedDI4int2EvPT_iPjS3_ffii_minValue];
	sub.f32 	%f3, %f1, %f2;
	ld.param.f32 	%f4, [__cudaparm__Z34assignElementToSlicesNearlySortedDI4int2EvPT_iPjS3_ffii_step];
	div.approx.f32 	%f5, %f3, %f4;
	cvt.rzi.u32.f32 	%r9, %f5;
	cvt.u64.u32 	%rd6, %r9;
	mul.wide.u32 	%rd7, %r9, 4;
	add.u64 	%rd8, %rd5, %rd7;
	mov.u32 	%r10, 268435455;
	atom.global.inc.u32 	%r11, [%rd8], %r10;
	mov.s32 	%r12, %r11;
	.loc	14	197	0
	ld.param.u64 	%rd9, [__cudaparm__Z34assignElementToSlicesNearlySortedDI4int2EvPT_iPjS3_ffii_dOffsetInSlice];
	mul.wide.u32 	%rd10, %r5, 4;
	add.u64 	%rd11, %rd9, %rd10;
	st.global.u32 	[%rd11+0], %r12;
$LBB4__Z34assignElementToSlicesNearlySortedDI4int2EvPT_iPjS3_ffii:
	.loc	14	199	0
	exit;
$LDWend__Z34assignElementToSlicesNearlySortedDI4int2EvPT_iPjS3_ffii:
	} // _Z34assignElementToSlicesNearlySortedDI4int2EvPT_iPjS3_ffii

	.entry _Z22assignElementToSlicesDI4int2EvPT_iPjS3_ffi (
		.param .u64 __cudaparm__Z22assignElementToSlicesDI4int2EvPT_iPjS3_ffi_dDatas,
		.param .s32 __cudaparm__Z22assignElementToSlicesDI4int2EvPT_iPjS3_ffi_number,
		.param .u64 __cudaparm__Z22assignElementToSlicesDI4int2EvPT_iPjS3_ffi_dSliceCounts,
		.param .u64 __cudaparm__Z22assignElementToSlicesDI4int2EvPT_iPjS3_ffi_dOffsetInSlice,
		.param .f32 __cudaparm__Z22assignElementToSlicesDI4int2EvPT_iPjS3_ffi_minValue,
		.param .f32 __cudaparm__Z22assignElementToSlicesDI4int2EvPT_iPjS3_ffi_step,
		.param .s32 __cudaparm__Z22assignElementToSlicesDI4int2EvPT_iPjS3_ffi_sliceSize)
	{
	.reg .u32 %rv1;
	.reg .u32 %r<14>;
	.reg .u64 %rd<13>;
	.reg .f32 %f<7>;
	.reg .pred %p<3>;
	.loc	14	170	0
$LDWbegin__Z22assignElementToSlicesDI4int2EvPT_iPjS3_ffi:
	cvt.s32.u16 	%r1, %ctaid.x;
	cvt.s32.u16 	%r2, %ntid.x;
	mul24.lo.s32 	%r3, %r1, %r2;
	cvt.u32.u16 	%r4, %tid.x;
	add.u32 	%r5, %r3, %r4;
	ld.param.s32 	%r6, [__cudaparm__Z22assignElementToSlicesDI4int2EvPT_iPjS3_ffi_number];
	sub.u32 	%r7, %r6, 1;
	setp.le.u32 	%p1, %r5, %r7;
	@%p1 bra 	$Lt_5_1026;
	bra.uni 	$LBB4__Z22assignElementToSlicesDI4int2EvPT_iPjS3_ffi;
$Lt_5_1026:
	.loc	14	177	0
	cvt.u64.u32 	%rd1, %r5;
	ld.param.u64 	%rd2, [__cudaparm__Z22assignElementToSlicesDI4int2EvPT_iPjS3_ffi_dDatas];
	mul.wide.u32 	%rd3, %r5, 8;
	add.u64 	%rd4, %rd2, %rd3;
	ld.global.s32 	%r8, [%rd4+4];
	.loc	14	179	0
	ld.param.u64 	%rd5, [__cudaparm__Z22assignElementToSlicesDI4int2EvPT_iPjS3_ffi_dSliceCounts];
	cvt.rn.f32.s32 	%f1, %r8;
	ld.param.f32 	%f2, [__cudaparm__Z22assignElementToSlicesDI4int2EvPT_iPjS3_ffi_minValue];
	sub.f32 	%f3, %f1, %f2;
	ld.param.f32 	%f4, [__cudaparm__Z22assignElementToSlicesDI4int2EvPT_iPjS3_ffi_step];
	div.approx.f32 	%f5, %f3, %f4;
	cvt.rzi.u32.f32 	%r9, %f5;
	cvt.u64.u32 	%rd6, %r9;
	mul.wide.u32 	%rd7, %r9, 4;
	add.u64 	%rd8, %rd5, %rd7;
	mov.u32 	%r10, 268435455;
	atom.global.inc.u32 	%r11, [%rd8], %r10;
	mov.s32 	%r12, %r11;
	.loc	14	181	0
	ld.param.u64 	%rd9, [__cudaparm__Z22assignElementToSlicesDI4int2EvPT_iPjS3_ffi_dOffsetInSlice];
	mul.wide.u32 	%rd10, %r5, 4;
	add.u64 	%rd11, %rd9, %rd10;
	st.global.u32 	[%rd11+0], %r12;
$LBB4__Z22assignElementToSlicesDI4int2EvPT_iPjS3_ffi:
	.loc	14	183	0
	exit;
$LDWend__Z22assignElementToSlicesDI4int2EvPT_iPjS3_ffi:
	} // _Z22assignElementToSlicesDI4int2EvPT_iPjS3_ffi
	.tex .u64 tBucketOffsets;
	.tex .u64 tBucketOfSlices;
	.tex .u64 tSliceOffsetInBucket;

	.entry _Z22assignElementToBucketDI4int2EvPT_S2_iPjff (
		.param .u64 __cudaparm__Z22assignElementToBucketDI4int2EvPT_S2_iPjff_dDatas,
		.param .u64 __cudaparm__Z22assignElementToBucketDI4int2EvPT_S2_iPjff_dNewDatas,
		.param .s32 __cudaparm__Z22assignElementToBucketDI4int2EvPT_S2_iPjff_number,
		.param .u64 __cudaparm__Z22assignElementToBucketDI4int2EvPT_S2_iPjff_dOffsetInSlice,
		.param .f32 __cudaparm__Z22assignElementToBucketDI4int2EvPT_S2_iPjff_minValue,
		.param .f32 __cudaparm__Z22assignElementToBucketDI4int2EvPT_S2_iPjff_step)
	{
	.reg .u32 %r<52>;
	.reg .u64 %rd<13>;
	.reg .f32 %f<7>;
	.reg .pred %p<3>;
	.loc	14	202	0
$LDWbegin__Z22assignElementToBucketDI4int2EvPT_S2_iPjff:
	cvt.s32.u16 	%r1, %ctaid.x;
	cvt.s32.u16 	%r2, %ntid.x;
	mul24.lo.s32 	%r3, %r1, %r2;
	cvt.u32.u16 	%r4, %tid.x;
	add.u32 	%r5, %r3, %r4;
	ld.param.s32 	%r6, [__cudaparm__Z22assignElementToBucketDI4int2EvPT_S2_iPjff_number];
	sub.u32 	%r7, %r6, 1;
	setp.le.u32 	%p1, %r5, %r7;
	@%p1 bra 	$Lt_6_1026;
	bra.uni 	$LBB7__Z22assignElementToBucketDI4int2EvPT_S2_iPjff;
$Lt_6_1026:
	.loc	14	210	0
	cvt.u64.u32 	%rd1, %r5;
	ld.param.u64 	%rd2, [__cudaparm__Z22assignElementToBucketDI4int2EvPT_S2_iPjff_dDatas];
	mul.wide.u32 	%rd3, %r5, 8;
	add.u64 	%rd4, %rd2, %rd3;
	ld.global.s32 	%r8, [%rd4+4];
	.loc	14	212	0
	cvt.rn.f32.s32 	%f1, %r8;
	ld.param.f32 	%f2, [__cudaparm__Z22assignElementToBucketDI4int2EvPT_S2_iPjff_minValue];
	sub.f32 	%f3, %f1, %f2;
	ld.param.f32 	%f4, [__cudaparm__Z22assignElementToBucketDI4int2EvPT_S2_iPjff_step];
	div.approx.f32 	%f5, %f3, %f4;
	cvt.rzi.u32.f32 	%r9, %f5;
	mov.u32 	%r10, %r9;
	mov.s32 	%r11, 0;
	mov.u32 	%r12, %r11;
	mov.s32 	%r13, 0;
	mov.u32 	%r14, %r13;
	mov.s32 	%r15, 0;
	mov.u32 	%r16, %r15;
	tex.1d.v4.u32.s32 {%r17,%r18,%r19,%r20},[tBucketOfSlices,{%r10,%r12,%r14,%r16}];
	mov.s32 	%r21, %r17;
	.loc	14	214	0
	mov.u32 	%r22, %r21;
	mov.s32 	%r23, 0;
	mov.u32 	%r24, %r23;
	mov.s32 	%r25, 0;
	mov.u32 	%r26, %r25;
	mov.s32 	%r27, 0;
	mov.u32 	%r28, %r27;
	tex.1d.v4.u32.s32 {%r29,%r30,%r31,%r32},[tBucketOffsets,{%r22,%r24,%r26,%r28}];
	mov.s32 	%r33, %r29;
	mov.u32 	%r34, %r9;
	mov.s32 	%r35, 0;
	mov.u32 	%r36, %r35;
	mov.s32 	%r37, 0;
	mov.u32 	%r38, %r37;
	mov.s32 	%r39, 0;
	mov.u32 	%r40, %r39;
	tex.1d.v4.u32.s32 {%r41,%r42,%r43,%r44},[tSliceOffsetInBucket,{%r34,%r36,%r38,%r40}];
	mov.s32 	%r45, %r41;
	ld.param.u64 	%rd5, [__cudaparm__Z22assignElementToBucketDI4int2EvPT_S2_iPjff_dOffsetInSlice];
	mul.lo.u64 	%rd6, %rd1, 4;
	add.u64 	%rd7, %rd5, %rd6;
	ld.global.u32 	%r46, [%rd7+0];
	add.u32 	%r47, %r33, %r45;
	add.u32 	%r48, %r46, %r47;
	.loc	14	216	0
	ld.param.u64 	%rd8, [__cudaparm__Z22assignElementToBucketDI4int2EvPT_S2_iPjff_dNewDatas];
	cvt.u64.u32 	%rd9, %r48;
	mul.wide.u32 	%rd10, %r48, 8;
	add.u64 	%rd11, %rd8, %rd10;
	ld.global.v2.s32 	{%r49,%r50}, [%rd4+0];
	st.global.v2.s32 	[%rd11+0], {%r49,%r50};
$LBB7__Z22assignElementToBucketDI4int2EvPT_S2_iPjff:
	.loc	14	218	0
	exit;
$LDWend__Z22assignElementToBucketDI4int2EvPT_S2_iPjff:
	} // _Z22assignElementToBucketDI4int2EvPT_S2_iPjff
	.extern	.shared .align 8 .b8 shared[];
	.tex .u64 tBucketSizes;

	.entry _Z12bitonicSortDI4int2EvPT_ (
		.param .u64 __cudaparm__Z12bitonicSortDI4int2EvPT__datas)
	{
	.reg .u32 %r<57>;
	.reg .u64 %rd<17>;
	.reg .pred %p<12>;
	.shared .u32 __cuda_local_var_15801_39_non_const_count;
	.shared .u32 __cuda_local_var_15802_39_non_const_offset;
	.loc	14	108	0
$LDWbegin__Z12bitonicSortDI4int2EvPT_:
	cvt.u32.u16 	%r1, %tid.x;
	mov.u32 	%r2, 0;
	setp.ne.u32 	%p1, %r1, %r2;
	@%p1 bra 	$Lt_7_7682;
	.loc	14	121	0
	cvt.u32.u16 	%r3, %ctaid.x;
	mov.u32 	%r4, %r3;
	mov.s32 	%r5, 0;
	mov.u32 	%r6, %r5;
	mov.s32 	%r7, 0;
	mov.u32 	%r8, %r7;
	mov.s32 	%r9, 0;
	mov.u32 	%r10, %r9;
	tex.1d.v4.u32.s32 {%r11,%r12,%r13,%r14},[tBucketSizes,{%r4,%r6,%r8,%r10}];
	mov.s32 	%r15, %r11;
	st.shared.u32 	[__cuda_local_var_15801_39_non_const_count], %r15;
	.loc	14	122	0
	mov.u32 	%r16, %r3;
	mov.s32 	%r17, 0;
	mov.u32 	%r18, %r17;
	mov.s32 	%r19, 0;
	mov.u32 	%r20, %r19;
	mov.s32 	%r21, 0;
	mov.u32 	%r22, %r21;
	tex.1d.v4.u32.s32 {%r23,%r24,%r25,%r26},[tBucketOffsets,{%r16,%r18,%r20,%r22}];
	mov.s32 	%r27, %r23;
	st.shared.u32 	[__cuda_local_var_15802_39_non_const_offset], %r27;
$Lt_7_7682:
	.loc	14	125	0
	bar.sync 	0;
	mov.u64 	%rd1, shared;
	cvt.u64.u32 	%rd2, %r1;
	mul.wide.u32 	%rd3, %r1, 8;
	add.u64 	%rd4, %rd1, %rd3;
	ld.shared.u32 	%r28, [__cuda_local_var_15801_39_non_const_count];
	setp.le.u32 	%p2, %r28, %r1;
	@%p2 bra 	$Lt_7_8450;
	.loc	14	128	0
	ld.param.u64 	%rd5, [__cudaparm__Z12bitonicSortDI4int2EvPT__datas];
	ld.shared.u32 	%r29, [__cuda_local_var_15802_39_non_const_offset];
	add.u32 	%r30, %r29, %r1;
	cvt.u64.u32 	%rd6, %r30;
	mul.wide.u32 	%rd7, %r30, 8;
	add.u64 	%rd8, %rd5, %rd7;
	ld.global.v2.s32 	{%r31,%r32}, [%rd8+0];
	st.shared.s32 	[%rd4+0], %r31;
	st.shared.s32 	[%rd4+4], %r32;
	bra.uni 	$Lt_7_8194;
$Lt_7_8450:
	.loc	14	33	0
	mov.s32 	%r33, 1073741823;
	st.shared.s32 	[%rd4+0], %r33;
	.loc	14	34	0
	mov.s32 	%r34, 1342177279;
	st.shared.s32 	[%rd4+4], %r34;
$Lt_7_8194:
	.loc	14	134	0
	bar.sync 	0;
	mov.u32 	%r35, 2;
$Lt_7_9218:
 //<loop> Loop body line 134, nesting depth: 1, estimated iterations: unknown
	.loc	14	138	0
	shr.u32 	%r36, %r35, 1;
	mov.s32 	%r37, %r36;
	mov.u32 	%r38, 0;
	setp.eq.u32 	%p3, %r36, %r38;
	@%p3 bra 	$Lt_7_9474;
$Lt_7_9986:
	xor.b32 	%r39, %r37, %r1;
	setp.le.u32 	%p4, %r39, %r1;
	@%p4 bra 	$Lt_7_11778;
	ld.shared.s32 	%r40, [%rd4+4];
	cvt.u64.u32 	%rd9, %r39;
	mul.wide.u32 	%rd10, %r39, 8;
	add.u64 	%rd11, %rd1, %rd10;
	ld.shared.s32 	%r41, [%rd11+4];
	and.b32 	%r42, %r35, %r1;
	mov.u32 	%r43, 0;
	setp.ne.u32 	%p5, %r42, %r43;
	.loc	14	149	0
	ld.shared.s32 	%r44, [%rd4+0];
	.loc	14	138	0
	@%p5 bra 	$Lt_7_11010;
	ld.shared.s32 	%r41, [%rd11+4];
	ld.shared.s32 	%r40, [%rd4+4];
	.loc	14	147	0
	setp.ge.s32 	%p6, %r41, %r40;
	@%p6 bra 	$Lt_7_11778;
	.loc	14	149	0
	ld.shared.s32 	%r45, [%rd11+0];
	st.shared.s32 	[%rd4+0], %r45;
	ld.shared.s32 	%r46, [%rd11+4];
	st.shared.s32 	[%rd4+4], %r46;
	st.shared.s32 	[%rd11+0], %r44;
	st.shared.s32 	[%rd11+4], %r40;
	bra.uni 	$Lt_7_11778;
$Lt_7_11010:
	.loc	14	138	0
	ld.shared.s32 	%r41, [%rd11+4];
	ld.shared.s32 	%r40, [%rd4+4];
	.loc	14	154	0
	setp.le.s32 	%p7, %r41, %r40;
	@%p7 bra 	$Lt_7_11778;
	.loc	14	156	0
	ld.shared.s32 	%r47, [%rd11+0];
	st.shared.s32 	[%rd4+0], %r47;
	ld.shared.s32 	%r48, [%rd11+4];
	st.shared.s32 	[%rd4+4], %r48;
	st.shared.s32 	[%rd11+0], %r44;
	st.shared.s32 	[%rd11+4], %r40;
$Lt_7_11778:
$Lt_7_10754:
$Lt_7_10242:
	.loc	14	161	0
	bar.sync 	0;
	.loc	14	138	0
	shr.u32 	%r37, %r37, 1;
	mov.u32 	%r49, 0;
	setp.ne.u32 	%p8, %r37, %r49;
	@%p8 bra 	$Lt_7_9986;
$Lt_7_9474:
	.loc	14	136	0
	mul.lo.u32 	%r35, %r35, 2;
	mov.u32 	%r50, 512;
	setp.le.u32 	%p9, %r35, %r50;
	@%p9 bra 	$Lt_7_9218;
	ld.shared.u32 	%r51, [__cuda_local_var_15801_39_non_const_count];
	setp.le.u32 	%p10, %r51, %r1;
	@%p10 bra 	$Lt_7_12802;
	.loc	14	165	0
	ld.param.u64 	%rd12, [__cudaparm__Z12bitonicSortDI4int2EvPT__datas];
	ld.shared.u32 	%r52, [__cuda_local_var_15802_39_non_const_offset];
	add.u32 	%r53, %r52, %r1;
	cvt.u64.u32 	%rd13, %r53;
	mul.wide.u32 	%rd14, %r53, 8;
	add.u64 	%rd15, %rd12, %rd14;
	ld.shared.s32 	%r54, [%rd4+0];
	ld.shared.s32 	%r55, [%rd4+4];
	st.global.v2.s32 	[%rd15+0], {%r54,%r55};
$Lt_7_12802:
	.loc	14	166	0
	exit;
$LDWend__Z12bitonicSortDI4int2EvPT_:
	} // _Z12bitonicSortDI4int2EvPT_



// ===== COMPILED SASS (sm_100) =====

	.target	sm_100

	.elftype	@"ET_EXEC"


//--------------------- .note.nv.tkinfo           --------------------------
	.section	.note.nv.tkinfo,"",@"SHT_NOTE"
	.sectionflags	@"SHF_NOTE_NV_TKINFO"
	.tkinfo
        /*0018*/ 	.word	0x00000002
        /*0030*/ 	.string	""
        /*0030*/ 	.string	"ptxas"
        /*0030*/ 	.string	"Cuda compilation tools, release 13.0, V13.0.88"
        /*0030*/ 	.string	"Build cuda_13.0.r13.0/compiler.36424714_0"
        /*0030*/ 	.string	"-arch sm_100 "



//--------------------- .note.nv.cuinfo           --------------------------
	.section	.note.nv.cuinfo,"",@"SHT_NOTE"
	.sectionflags	@"SHF_NOTE_NV_CUINFO"
        /*0018*/ 	.short	0x0002
        /*001a*/ 	.short	0x000b
        /*001c*/ 	.short	0x0082
	.zero		2


//--------------------- .nv.info                  --------------------------
	.section	.nv.info,"",@"SHT_CUDA_INFO"
	.align	4


	//----- nvinfo : EIATTR_REGCOUNT
	.align		4
        /*0000*/ 	.byte	0x04, 0x2f
        /*0002*/ 	.short	(.L_1 - .L_0)
	.align		4
.L_0:
        /*0004*/ 	.word	index@(_Z10reduceSumDPfii)
        /*0008*/ 	.word	0x0000000a


	//----- nvinfo : EIATTR_FRAME_SIZE
	.align		4
.L_1:
        /*000c*/ 	.byte	0x04, 0x11
        /*000e*/ 	.short	(.L_3 - .L_2)
	.align		4
.L_2:
        /*0010*/ 	.word	index@(_Z10reduceSumDPfii)
        /*0014*/ 	.word	0x00000000


	//----- nvinfo : EIATTR_REGCOUNT
	.align		4
.L_3:
        /*0018*/ 	.byte	0x04, 0x2f
        /*001a*/ 	.short	(.L_5 - .L_4)
	.align		4
.L_4:
        /*001c*/ 	.word	index@(_Z10reduceMaxDI4int2EvPT_ii)
        /*0020*/ 	.word	0x0000000c


	//----- nvinfo : EIATTR_FRAME_SIZE
	.align		4
.L_5:
        /*0024*/ 	.byte	0x04, 0x11
        /*0026*/ 	.short	(.L_7 - .L_6)
	.align		4
.L_6:
        /*0028*/ 	.word	index@(_Z10reduceMaxDI4int2EvPT_ii)
        /*002c*/ 	.word	0x00000000


	//----- nvinfo : EIATTR_REGCOUNT
	.align		4
.L_7:
        /*0030*/ 	.byte	0x04, 0x2f
        /*0032*/ 	.short	(.L_9 - .L_8)
	.align		4
.L_8:
        /*0034*/ 	.word	index@(_Z10reduceMinDI4int2EvPT_ii)
        /*0038*/ 	.word	0x0000000c


	//----- nvinfo : EIATTR_FRAME_SIZE
	.align		4
.L_9:
        /*003c*/ 	.byte	0x04, 0x11
        /*003e*/ 	.short	(.L_11 - .L_10)
	.align		4
.L_10:
        /*0040*/ 	.word	index@(_Z10reduceMinDI4int2EvPT_ii)
        /*0044*/ 	.word	0x00000000


	//----- nvinfo : EIATTR_REGCOUNT
	.align		4
.L_11:
        /*0048*/ 	.byte	0x04, 0x2f
        /*004a*/ 	.short	(.L_13 - .L_12)
	.align		4
.L_12:
        /*004c*/ 	.word	index@(_Z14calDifferenceDI4int2EvPT_Pfi)
        /*0050*/ 	.word	0x0000000e


	//----- nvinfo : EIATTR_FRAME_SIZE
	.align		4
.L_13:
        /*0054*/ 	.byte	0x04, 0x11
        /*0056*/ 	.short	(.L_15 - .L_14)
	.align		4
.L_14:
        /*0058*/ 	.word	index@(_Z14calDifferenceDI4int2EvPT_Pfi)
        /*005c*/ 	.word	0x00000000


	//----- nvinfo : EIATTR_REGCOUNT
	.align		4
.L_15:
        /*0060*/ 	.byte	0x04, 0x2f
        /*0062*/ 	.short	(.L_17 - .L_16)
	.align		4
.L_16:
        /*0064*/ 	.word	index@(_Z34assignElementToSlicesNearlySortedDI4int2EvPT_iPjS3_ffii)
        /*0068*/ 	.word	0x0000000e


	//----- nvinfo : EIATTR_FRAME_SIZE
	.align		4
.L_17:
        /*006c*/ 	.byte	0x04, 0x11
        /*006e*/ 	.short	(.L_19 - .L_18)
	.align		4
.L_18:
        /*0070*/ 	.word	index@(_Z34assignElementToSlicesNearlySortedDI4int2EvPT_iPjS3_ffii)
        /*0074*/ 	.word	0x00000000


	//----- nvinfo : EIATTR_REGCOUNT
	.align		4
.L_19:
        /*0078*/ 	.byte	0x04, 0x2f
        /*007a*/ 	.short	(.L_21 - .L_20)
	.align		4
.L_20:
        /*007c*/ 	.word	index@(_Z22assignElementToSlicesDI4int2EvPT_iPjS3_ffi)
        /*0080*/ 	.word	0x0000000e


	//----- nvinfo : EIATTR_FRAME_SIZE
	.align		4
.L_21:
        /*0084*/ 	.byte	0x04, 0x11
        /*0086*/ 	.short	(.L_23 - .L_22)
	.align		4
.L_22:
        /*0088*/ 	.word	index@(_Z22assignElementToSlicesDI4int2EvPT_iPjS3_ffi)
        /*008c*/ 	.word	0x00000000


	//----- nvinfo : EIATTR_REGCOUNT
	.align		4
.L_23:
        /*0090*/ 	.byte	0x04, 0x2f
        /*0092*/ 	.short	(.L_25 - .L_24)
	.align		4
.L_24:
        /*0094*/ 	.word	index@(_Z22assignElementToBucketDI4int2EvPT_S2_iPjff)
        /*0098*/ 	.word	0x0000000c


	//----- nvinfo : EIATTR_FRAME_SIZE
	.align		4
.L_25:
        /*009c*/ 	.byte	0x04, 0x11
        /*009e*/ 	.short	(.L_27 - .L_26)
	.align		4
.L_26:
        /*00a0*/ 	.word	index@(_Z22assignElementToBucketDI4int2EvPT_S2_iPjff)
        /*00a4*/ 	.word	0x00000000


	//----- nvinfo : EIATTR_REGCOUNT
	.align		4
.L_27:
        /*00a8*/ 	.byte	0x04, 0x2f
        /*00aa*/ 	.short	(.L_29 - .L_28)
	.align		4
.L_28:
        /*00ac*/ 	.word	index@(_Z12bitonicSortDI4int2EvPT_)
        /*00b0*/ 	.word	0x0000000c


	//----- nvinfo : EIATTR_FRAME_SIZE
	.align		4
.L_29:
        /*00b4*/ 	.byte	0x04, 0x11
        /*00b6*/ 	.short	(.L_31 - .L_30)
	.align		4
.L_30:
        /*00b8*/ 	.word	index@(_Z12bitonicSortDI4int2EvPT_)
        /*00bc*/ 	.word	0x00000000


	//----- nvinfo : EIATTR_MIN_STACK_SIZE
	.align		4
.L_31:
        /*00c0*/ 	.byte	0x04, 0x12
        /*00c2*/ 	.short	(.L_33 - .L_32)
	.align		4
.L_32:
        /*00c4*/ 	.word	index@(_Z12bitonicSortDI4int2EvPT_)
        /*00c8*/ 	.word	0x00000000


	//----- nvinfo : EIATTR_MIN_STACK_SIZE
	.align		4
.L_33:
        /*00cc*/ 	.byte	0x04, 0x12
        /*00ce*/ 	.short	(.L_35 - .L_34)
	.align		4
.L_34:
        /*00d0*/ 	.word	index@(_Z22assignElementToBucketDI4int2EvPT_S2_iPjff)
        /*00d4*/ 	.word	0x00000000


	//----- nvinfo : EIATTR_MIN_STACK_SIZE
	.align		4
.L_35:
        /*00d8*/ 	.byte	0x04, 0x12
        /*00da*/ 	.short	(.L_37 - .L_36)
	.align		4
.L_36:
        /*00dc*/ 	.word	index@(_Z22assignElementToSlicesDI4int2EvPT_iPjS3_ffi)
        /*00e0*/ 	.word	0x00000000


	//----- nvinfo : EIATTR_MIN_STACK_SIZE
	.align		4
.L_37:
        /*00e4*/ 	.byte	0x04, 0x12
        /*00e6*/ 	.short	(.L_39 - .L_38)
	.align		4
.L_38:
        /*00e8*/ 	.word	index@(_Z34assignElementToSlicesNearlySortedDI4int2EvPT_iPjS3_ffii)
        /*00ec*/ 	.word	0x00000000


	//----- nvinfo : EIATTR_MIN_STACK_SIZE
	.align		4
.L_39:
        /*00f0*/ 	.byte	0x04, 0x12
        /*00f2*/ 	.short	(.L_41 - .L_40)
	.align		4
.L_40:
        /*00f4*/ 	.word	index@(_Z14calDifferenceDI4int2EvPT_Pfi)
        /*00f8*/ 	.word	0x00000000


	//----- nvinfo : EIATTR_MIN_STACK_SIZE
	.align		4
.L_41:
        /*00fc*/ 	.byte	0x04, 0x12
        /*00fe*/ 	.short	(.L_43 - .L_42)
	.align		4
.L_42:
        /*0100*/ 	.word	index@(_Z10reduceMinDI4int2EvPT_ii)
        /*0104*/ 	.word	0x00000000


	//----- nvinfo : EIATTR_MIN_STACK_SIZE
	.align		4
.L_43:
        /*0108*/ 	.byte	0x04, 0x12
        /*010a*/ 	.short	(.L_45 - .L_44)
	.align		4
.L_44:
        /*010c*/ 	.word	index@(_Z10reduceMaxDI4int2EvPT_ii)
        /*0110*/ 	.word	0x00000000


	//----- nvinfo : EIATTR_MIN_STACK_SIZE
	.align		4
.L_45:
        /*0114*/ 	.byte	0x04, 0x12
        /*0116*/ 	.short	(.L_47 - .L_46)
	.align		4
.L_46:
        /*0118*/ 	.word	index@(_Z10reduceSumDPfii)
        /*011c*/ 	.word	0x00000000
.L_47:


//--------------------- .nv.compat                --------------------------
	.section	.nv.compat,"",@"SHT_CUDA_COMPAT_INFO"
	.align	4
        /*0000*/ 	.byte	0x02, 0x09, 0x00, 0x00, 0x02, 0x02, 0x02, 0x00, 0x02, 0x05, 0x05, 0x00, 0x03, 0x07, 0x01, 0x01
        /*0010*/ 	.byte	0x02, 0x03, 0x00, 0x00, 0x02, 0x06, 0x01, 0x00, 0x04, 0x0b, 0x08, 0x00, 0x09, 0x00, 0x00, 0x00
        /*0020*/ 	.byte	0x00, 0x00, 0x00, 0x00


//--------------------- .nv.info._Z12bitonicSortDI4int2EvPT_ --------------------------
	.section	.nv.info._Z12bitonicSortDI4int2EvPT_,"",@"SHT_CUDA_INFO"
	.sectionflags	@""
	.align	4


	//----- nvinfo : EIATTR_CUDA_API_VERSION
	.align		4
        /*0000*/ 	.byte	0x04, 0x37
        /*0002*/ 	.short	(.L_49 - .L_48)
.L_48:
        /*0004*/ 	.word	0x00000082


	//----- nvinfo : EIATTR_KPARAM_INFO
	.align		4
.L_49:
        /*0008*/ 	.byte	0x04, 0x17
        /*000a*/ 	.short	(.L_51 - .L_50)
.L_50:
        /*000c*/ 	.word	0x00000000
        /*0010*/ 	.short	0x0000
        /*0012*/ 	.short	0x0000
        /*0014*/ 	.byte	0x00, 0xf0, 0x21, 0x00


	//----- nvinfo : EIATTR_SPARSE_MMA_MASK
	.align		4
.L_51:
        /*0018*/ 	.byte	0x03, 0x50
        /*001a*/ 	.short	0x0000


	//----- nvinfo : EIATTR_MAXREG_COUNT
	.align		4
        /*001c*/ 	.byte	0x03, 0x1b
        /*001e*/ 	.short	0x00ff


	//----- nvinfo : EIATTR_NUM_BARRIERS
	.align		4
        /*0020*/ 	.byte	0x02, 0x4c
        /*0022*/ 	.byte	0x01
	.zero		1


	//----- nvinfo : EIATTR_MERCURY_ISA_VERSION
	.align		4
        /*0024*/ 	.byte	0x03, 0x5f
        /*0026*/ 	.short	0x0101


	//----- nvinfo : EIATTR_INT_WARP_WIDE_INSTR_OFFSETS
	.align		4
        /*0028*/ 	.byte	0x04, 0x31
        /*002a*/ 	.short	(.L_53 - .L_52)


	//   ....[0]....
.L_52:
        /*002c*/ 	.word	0x00000050


	//----- nvinfo : EIATTR_VRC_CTA_INIT_COUNT
	.align		4
.L_53:
        /*0030*/ 	.byte	0x02, 0x4a
	.zero		1
	.zero		1


	//----- nvinfo : EIATTR_EXIT_INSTR_OFFSETS
	.align		4
        /*0034*/ 	.byte	0x04, 0x1c
        /*0036*/ 	.short	(.L_55 - .L_54)


	//   ....[0]....
.L_54:
        /*0038*/ 	.word	0x000004a0


	//   ....[1]....
        /*003c*/ 	.word	0x00000500


	//----- nvinfo : EIATTR_CRS_STACK_SIZE
	.align		4
.L_55:
        /*0040*/ 	.byte	0x04, 0x1e
        /*0042*/ 	.short	(.L_57 - .L_56)
.L_56:
        /*0044*/ 	.word	0x00000000


	//----- nvinfo : EIATTR_CBANK_PARAM_SIZE
	.align		4
.L_57:
        /*0048*/ 	.byte	0x03, 0x19
        /*004a*/ 	.short	0x0008


	//----- nvinfo : EIATTR_PARAM_CBANK
	.align		4
        /*004c*/ 	.byte	0x04, 0x0a
        /*004e*/ 	.short	(.L_59 - .L_58)
	.align		4
.L_58:
        /*0050*/ 	.word	index@(.nv.constant0._Z12bitonicSortDI4int2EvPT_)
        /*0054*/ 	.short	0x0380
        /*0056*/ 	.short	0x0008


	//----- nvinfo : EIATTR_SW_WAR
	.align		4
.L_59:
        /*0058*/ 	.byte	0x04, 0x36
        /*005a*/ 	.short	(.L_61 - .L_60)
.L_60:
        /*005c*/ 	.word	0x00000008


	//----- nvinfo : EIATTR_BINDLESS_TEXTURE_BANK
	.align		4
.L_61:
        /*0060*/ 	.byte	0x02, 0x15
	.zero		1
	.zero		1


	//----- nvinfo : EIATTR_BINDLESS_SURFACE_BANK
	.align		4
        /*0064*/ 	.byte	0x02, 0x16
	.zero		1
	.zero		1


//--------------------- .nv.info._Z22assignElementToBucketDI4int2EvPT_S2_iPjff --------------------------
	.section	.nv.info._Z22assignElementToBucketDI4int2EvPT_S2_iPjff,"",@"SHT_CUDA_INFO"
	.sectionflags	@""
	.align	4


	//----- nvinfo : EIATTR_CUDA_API_VERSION
	.align		4
        /*0000*/ 	.byte	0x04, 0x37
        /*0002*/ 	.short	(.L_63 - .L_62)
.L_62:
        /*0004*/ 	.word	0x00000082


	//----- nvinfo : EIATTR_KPARAM_INFO
	.align		4
.L_63:
        /*0008*/ 	.byte	0x04, 0x17
        /*000a*/ 	.short	(.L_65 - .L_64)
.L_64:
        /*000c*/ 	.word	0x00000000
        /*0010*/ 	.short	0x0005
        /*0012*/ 	.short	0x0024
        /*0014*/ 	.byte	0x00, 0xf0, 0x11, 0x00


	//----- nvinfo : EIATTR_KPARAM_INFO
	.align		4
.L_65:
        /*0018*/ 	.byte	0x04, 0x17
        /*001a*/ 	.short	(.L_67 - .L_66)
.L_66:
        /*001c*/ 	.word	0x00000000
        /*0020*/ 	.short	0x0004
        /*0022*/ 	.short	0x0020
        /*0024*/ 	.byte	0x00, 0xf0, 0x11, 0x00


	//----- nvinfo : EIATTR_KPARAM_INFO
	.align		4
.L_67:
        /*0028*/ 	.byte	0x04, 0x17
        /*002a*/ 	.short	(.L_69 - .L_68)
.L_68:
        /*002c*/ 	.word	0x00000000
        /*0030*/ 	.short	0x0003
        /*0032*/ 	.short	0x0018
        /*0034*/ 	.byte	0x00, 0xf0, 0x21, 0x00


	//----- nvinfo : EIATTR_KPARAM_INFO
	.align		4
.L_69:
        /*0038*/ 	.byte	0x04, 0x17
        /*003a*/ 	.short	(.L_71 - .L_70)
.L_70:
        /*003c*/ 	.word	0x00000000
        /*0040*/ 	.short	0x0002
        /*0042*/ 	.short	0x0010
        /*0044*/ 	.byte	0x00, 0xf0, 0x11, 0x00


	//----- nvinfo : EIATTR_KPARAM_INFO
	.align		4
.L_71:
        /*0048*/ 	.byte	0x04, 0x17
        /*004a*/ 	.short	(.L_73 - .L_72)
.L_72:
        /*004c*/ 	.word	0x00000000
        /*0050*/ 	.short	0x0001
        /*0052*/ 	.short	0x0008
        /*0054*/ 	.byte	0x00, 0xf0, 0x21, 0x00


	//----- nvinfo : EIATTR_KPARAM_INFO
	.align		4
.L_73:
        /*0058*/ 	.byte	0x04, 0x17
        /*005a*/ 	.short	(.L_75 - .L_74)
.L_74:
        /*005c*/ 	.word	0x00000000
        /*0060*/ 	.short	0x0000
        /*0062*/ 	.short	0x0000
        /*0064*/ 	.byte	0x00, 0xf0, 0x21, 0x00


	//----- nvinfo : EIATTR_SPARSE_MMA_MASK
	.align		4
.L_75:
        /*0068*/ 	.byte	0x03, 0x50
        /*006a*/ 	.short	0x0000


	//----- nvinfo : EIATTR_MAXREG_COUNT
	.align		4
        /*006c*/ 	.byte	0x03, 0x1b
        /*006e*/ 	.short	0x00ff


	//----- nvinfo : EIATTR_MERCURY_ISA_VERSION
	.align		4
        /*0070*/ 	.byte	0x03, 0x5f
        /*0072*/ 	.short	0x0101


	//----- nvinfo : EIATTR_VRC_CTA_INIT_COUNT
	.align		4
        /*0074*/ 	.byte	0x02, 0x4a
	.zero		1
	.zero		1


	//----- nvinfo : EIATTR_EXIT_INSTR_OFFSETS
	.align		4
        /*0078*/ 	.byte	0x04, 0x1c
        /*007a*/ 	.short	(.L_77 - .L_76)


	//   ....[0]....
.L_76:
        /*007c*/ 	.word	0x000000d0


	//   ....[1]....
        /*0080*/ 	.word	0x000002b0


	//----- nvinfo : EIATTR_CBANK_PARAM_SIZE
	.align		4
.L_77:
        /*0084*/ 	.byte	0x03, 0x19
        /*0086*/ 	.short	0x0028


	//----- nvinfo : EIATTR_PARAM_CBANK
	.align		4
        /*0088*/ 	.byte	0x04, 0x0a
        /*008a*/ 	.short	(.L_79 - .L_78)
	.align		4
.L_78:
        /*008c*/ 	.word	index@(.nv.constant0._Z22assignElementToBucketDI4int2EvPT_S2_iPjff)
        /*0090*/ 	.short	0x0380
        /*0092*/ 	.short	0x0028


	//----- nvinfo : EIATTR_SW_WAR
	.align		4
.L_79:
        /*0094*/ 	.byte	0x04, 0x36
        /*0096*/ 	.short	(.L_81 - .L_80)
.L_80:
        /*0098*/ 	.word	0x00000008


	//----- nvinfo : EIATTR_BINDLESS_TEXTURE_BANK
	.align		4
.L_81:
        /*009c*/ 	.byte	0x02, 0x15
	.zero		1
	.zero		1


	//----- nvinfo : EIATTR_BINDLESS_SURFACE_BANK
	.align		4
        /*00a0*/ 	.byte	0x02, 0x16
	.zero		1
	.zero		1


//--------------------- .nv.info._Z22assignElementToSlicesDI4int2EvPT_iPjS3_ffi --------------------------
	.section	.nv.info._Z22assignElementToSlicesDI4int2EvPT_iPjS3_ffi,"",@"SHT_CUDA_INFO"
	.sectionflags	@""
	.align	4


	//----- nvinfo : EIATTR_CUDA_API_VERSION
	.align		4
        /*0000*/ 	.byte	0x04, 0x37
        /*0002*/ 	.short	(.L_83 - .L_82)
.L_82:
        /*0004*/ 	.word	0x00000082


	//----- nvinfo : EIATTR_KPARAM_INFO
	.align		4
.L_83:
        /*0008*/ 	.byte	0x04, 0x17
        /*000a*/ 	.short	(.L_85 - .L_84)
.L_84:
        /*000c*/ 	.word	0x00000000
        /*0010*/ 	.short	0x0006
        /*0012*/ 	.short	0x0028
        /*0014*/ 	.byte	0x00, 0xf0, 0x11, 0x00


	//----- nvinfo : EIATTR_KPARAM_INFO
	.align		4
.L_85:
        /*0018*/ 	.byte	0x04, 0x17
        /*001a*/ 	.short	(.L_87 - .L_86)
.L_86:
        /*001c*/ 	.word	0x00000000
        /*0020*/ 	.short	0x0005
        /*0022*/ 	.short	0x0024
        /*0024*/ 	.byte	0x00, 0xf0, 0x11, 0x00


	//----- nvinfo : EIATTR_KPARAM_INFO
	.align		4
.L_87:
        /*0028*/ 	.byte	0x04, 0x17
        /*002a*/ 	.short	(.L_89 - .L_88)
.L_88:
        /*002c*/ 	.word	0x00000000
        /*0030*/ 	.short	0x0004
        /*0032*/ 	.short	0x0020
        /*0034*/ 	.byte	0x00, 0xf0, 0x11, 0x00


	//----- nvinfo : EIATTR_KPARAM_INFO
	.align		4
.L_89:
        /*0038*/ 	.byte	0x04, 0x17
        /*003a*/ 	.short	(.L_91 - .L_90)
.L_90:
        /*003c*/ 	.word	0x00000000
        /*0040*/ 	.short	0x0003
        /*0042*/ 	.short	0x0018
        /*0044*/ 	.byte	0x00, 0xf0, 0x21, 0x00


	//----- nvinfo : EIATTR_KPARAM_INFO
	.align		4
.L_91:
        /*0048*/ 	.byte	0x04, 0x17
        /*004a*/ 	.short	(.L_93 - .L_92)
.L_92:
        /*004c*/ 	.word	0x00000000
        /*0050*/ 	.short	0x0002
        /*0052*/ 	.short	0x0010
        /*0054*/ 	.byte	0x00, 0xf0, 0x21, 0x00


	//----- nvinfo : EIATTR_KPARAM_INFO
	.align		4
.L_93:
        /*0058*/ 	.byte	0x04, 0x17
        /*005a*/ 	.short	(.L_95 - .L_94)
.L_94:
        /*005c*/ 	.word	0x00000000
        /*0060*/ 	.short	0x0001
        /*0062*/ 	.short	0x0008
        /*0064*/ 	.byte	0x00, 0xf0, 0x11, 0x00


	//----- nvinfo : EIATTR_KPARAM_INFO
	.align		4
.L_95:
        /*0068*/ 	.byte	0x04, 0x17
        /*006a*/ 	.short	(.L_97 - .L_96)
.L_96:
        /*006c*/ 	.word	0x00000000
        /*0070*/ 	.short	0x0000
        /*0072*/ 	.short	0x0000
        /*0074*/ 	.byte	0x00, 0xf0, 0x21, 0x00


	//----- nvinfo : EIATTR_SPARSE_MMA_MASK
	.align		4
.L_97:
        /*0078*/ 	.byte	0x03, 0x50
        /*007a*/ 	.short	0x0000


	//----- nvinfo : EIATTR_MAXREG_COUNT
	.align		4
        /*007c*/ 	.byte	0x03, 0x1b
        /*007e*/ 	.short	0x00ff


	//----- nvinfo : EIATTR_MERCURY_ISA_VERSION
	.align		4
        /*0080*/ 	.byte	0x03, 0x5f
        /*0082*/ 	.short	0x0101


	//----- nvinfo : EIATTR_VRC_CTA_INIT_COUNT
	.align		4
        /*0084*/ 	.byte	0x02, 0x4a
	.zero		1
	.zero		1


	//----- nvinfo : EIATTR_EXIT_INSTR_OFFSETS
	.align		4
        /*0088*/ 	.byte	0x04, 0x1c
        /*008a*/ 	.short	(.L_99 - .L_98)


	//   ....[0]....
.L_98:
        /*008c*/ 	.word	0x000000d0


	//   ....[1]....
        /*0090*/ 	.word	0x000001f0


	//----- nvinfo : EIATTR_CBANK_PARAM_SIZE
	.align		4
.L_99:
        /*0094*/ 	.byte	0x03, 0x19
        /*0096*/ 	.short	0x002c


	//----- nvinfo : EIATTR_PARAM_CBANK
	.align		4
        /*0098*/ 	.byte	0x04, 0x0a
        /*009a*/ 	.short	(.L_101 - .L_100)
	.align		4
.L_100:
        /*009c*/ 	.word	index@(.nv.constant0._Z22assignElementToSlicesDI4int2EvPT_iPjS3_ffi)
        /*00a0*/ 	.short	0x0380
        /*00a2*/ 	.short	0x002c


	//----- nvinfo : EIATTR_SW_WAR
	.align		4
.L_101:
        /*00a4*/ 	.byte	0x04, 0x36
        /*00a6*/ 	.short	(.L_103 - .L_102)
.L_102:
        /*00a8*/ 	.word	0x00000008
.L_103:


//--------------------- .nv.info._Z34assignElementToSlicesNearlySortedDI4int2EvPT_iPjS3_ffii --------------------------
	.section	.nv.info._Z34assignElementToSlicesNearlySortedDI4int2EvPT_iPjS3_ffii,"",@"SHT_CUDA_INFO"
	.sectionflags	@""
	.align	4


	//----- nvinfo : EIATTR_CUDA_API_VERSION
	.align		4
        /*0000*/ 	.byte	0x04, 0x37
        /*0002*/ 	.short	(.L_105 - .L_104)
.L_104:
        /*0004*/ 	.word	0x00000082


	//----- nvinfo : EIATTR_KPARAM_INFO
	.align		4
.L_105:
        /*0008*/ 	.byte	0x04, 0x17
        /*000a*/ 	.short	(.L_107 - .L_106)
.L_106:
        /*000c*/ 	.word	0x00000000
        /*0010*/ 	.short	0x0007
        /*0012*/ 	.short	0x002c
        /*0014*/ 	.byte	0x00, 0xf0, 0x11, 0x00


	//----- nvinfo : EIATTR_KPARAM_INFO
	.align		4
.L_107:
        /*0018*/ 	.byte	0x04, 0x17
        /*001a*/ 	.short	(.L_109 - .L_108)
.L_108:
        /*001c*/ 	.word	0x00000000
        /*0020*/ 	.short	0x0006
        /*0022*/ 	.short	0x0028
        /*0024*/ 	.byte	0x00, 0xf0, 0x11, 0x00


	//----- nvinfo : EIATTR_KPARAM_INFO
	.align		4
.L_109:
        /*0028*/ 	.byte	0x04, 0x17
        /*002a*/ 	.short	(.L_111 - .L_110)
.L_110:
        /*002c*/ 	.word	0x00000000
        /*0030*/ 	.short	0x0005
        /*0032*/ 	.short	0x0024
        /*0034*/ 	.byte	0x00, 0xf0, 0x11, 0x00


	//----- nvinfo : EIATTR_KPARAM_INFO
	.align		4
.L_111:
        /*0038*/ 	.byte	0x04, 0x17
        /*003a*/ 	.short	(.L_113 - .L_112)
.L_112:
        /*003c*/ 	.word	0x00000000
        /*0040*/ 	.short	0x0004
        /*0042*/ 	.short	0x0020
        /*0044*/ 	.byte	0x00, 0xf0, 0x11, 0x00


	//----- nvinfo : EIATTR_KPARAM_INFO
	.align		4
.L_113:
        /*0048*/ 	.byte	0x04, 0x17
        /*004a*/ 	.short	(.L_115 - .L_114)
.L_114:
        /*004c*/ 	.word	0x00000000
        /*0050*/ 	.short	0x0003
        /*0052*/ 	.short	0x0018
        /*0054*/ 	.byte	0x00, 0xf0, 0x21, 0x00


	//----- nvinfo : EIATTR_KPARAM_INFO
	.align		4
.L_115:
        /*0058*/ 	.byte	0x04, 0x17
        /*005a*/ 	.short	(.L_117 - .L_116)
.L_116:
        /*005c*/ 	.word	0x00000000
        /*0060*/ 	.short	0x0002
        /*0062*/ 	.short	0x0010
        /*0064*/ 	.byte	0x00, 0xf0, 0x21, 0x00


	//----- nvinfo : EIATTR_KPARAM_INFO
	.align		4
.L_117:
        /*0068*/ 	.byte	0x04, 0x17
        /*006a*/ 	.short	(.L_119 - .L_118)
.L_118:
        /*006c*/ 	.word	0x00000000
        /*0070*/ 	.short	0x0001
        /*0072*/ 	.short	0x0008
        /*0074*/ 	.byte	0x00, 0xf0, 0x11, 0x00


	//----- nvinfo : EIATTR_KPARAM_INFO
	.align		4
.L_119:
        /*0078*/ 	.byte	0x04, 0x17
        /*007a*/ 	.short	(.L_121 - .L_120)
.L_120:
        /*007c*/ 	.word	0x00000000
        /*0080*/ 	.short	0x0000
        /*0082*/ 	.short	0x0000
        /*0084*/ 	.byte	0x00, 0xf0, 0x21, 0x00


	//----- nvinfo : EIATTR_SPARSE_MMA_MASK
	.align		4
.L_121:
        /*0088*/ 	.byte	0x03, 0x50
        /*008a*/ 	.short	0x0000


	//----- nvinfo : EIATTR_MAXREG_COUNT
	.align		4
        /*008c*/ 	.byte	0x03, 0x1b
        /*008e*/ 	.short	0x00ff


	//----- nvinfo : EIATTR_MERCURY_ISA_VERSION
	.align		4
        /*0090*/ 	.byte	0x03, 0x5f
        /*0092*/ 	.short	0x0101


	//----- nvinfo : EIATTR_VRC_CTA_INIT_COUNT
	.align		4
        /*0094*/ 	.byte	0x02, 0x4a
	.zero		1
	.zero		1


	//----- nvinfo : EIATTR_EXIT_INSTR_OFFSETS
	.align		4
        /*0098*/ 	.byte	0x04, 0x1c
        /*009a*/ 	.short	(.L_123 - .L_122)


	//   ....[0]....
.L_122:
        /*009c*/ 	.word	0x000000a0


	//   ....[1]....
        /*00a0*/ 	.word	0x000001c0


	//----- nvinfo : EIATTR_CBANK_PARAM_SIZE
	.align		4
.L_123:
        /*00a4*/ 	.byte	0x03, 0x19
        /*00a6*/ 	.short	0x0030


	//----- nvinfo : EIATTR_PARAM_CBANK
	.align		4
        /*00a8*/ 	.byte	0x04, 0x0a
        /*00aa*/ 	.short	(.L_125 - .L_124)
	.align		4
.L_124:
        /*00ac*/ 	.word	index@(.nv.constant0._Z34assignElementToSlicesNearlySortedDI4int2EvPT_iPjS3_ffii)
        /*00b0*/ 	.short	0x0380
        /*00b2*/ 	.short	0x0030


	//----- nvinfo : EIATTR_SW_WAR
	.align		4
.L_125:
        /*00b4*/ 	.byte	0x04, 0x36
        /*00b6*/ 	.short	(.L_127 - .L_126)
.L_126:
        /*00b8*/ 	.word	0x00000008
.L_127:


//--------------------- .nv.info._Z14calDifferenceDI4int2EvPT_Pfi --------------------------
	.section	.nv.info._Z14calDifferenceDI4int2EvPT_Pfi,"",@"SHT_CUDA_INFO"
	.sectionflags	@""
	.align	4


	//----- nvinfo : EIATTR_CUDA_API_VERSION
	.align		4
        /*0000*/ 	.byte	0x04, 0x37
        /*0002*/ 	.short	(.L_129 - .L_128)
.L_128:
        /*0004*/ 	.word	0x00000082


	//----- nvinfo : EIATTR_KPARAM_INFO
	.align		4
.L_129:
        /*0008*/ 	.byte	0x04, 0x17
        /*000a*/ 	.short	(.L_131 - .L_130)
.L_130:
        /*000c*/ 	.word	0x00000000
        /*0010*/ 	.short	0x0002
        /*0012*/ 	.short	0x0010
        /*0014*/ 	.byte	0x00, 0xf0, 0x11, 0x00


	//----- nvinfo : EIATTR_KPARAM_INFO
	.align		4
.L_131:
        /*0018*/ 	.byte	0x04, 0x17
        /*001a*/ 	.short	(.L_133 - .L_132)
.L_132:
        /*001c*/ 	.word	0x00000000
        /*0020*/ 	.short	0x0001
        /*0022*/ 	.short	0x0008
        /*0024*/ 	.byte	0x00, 0xf0, 0x21, 0x00


	//----- nvinfo : EIATTR_KPARAM_INFO
	.align		4
.L_133:
        /*0028*/ 	.byte	0x04, 0x17
        /*002a*/ 	.short	(.L_135 - .L_134)
.L_134:
        /*002c*/ 	.word	0x00000000
        /*0030*/ 	.short	0x0000
        /*0032*/ 	.short	0x0000
        /*0034*/ 	.byte	0x00, 0xf0, 0x21, 0x00


	//----- nvinfo : EIATTR_SPARSE_MMA_MASK
	.align		4
.L_135:
        /*0038*/ 	.byte	0x03, 0x50
        /*003a*/ 	.short	0x0000


	//----- nvinfo : EIATTR_MAXREG_COUNT
	.align		4
        /*003c*/ 	.byte	0x03, 0x1b
        /*003e*/ 	.short	0x00ff


	//----- nvinfo : EIATTR_NUM_BARRIERS
	.align		4
        /*0040*/ 	.byte	0x02, 0x4c
        /*0042*/ 	.byte	0x01
	.zero		1


	//----- nvinfo : EIATTR_MERCURY_ISA_VERSION
	.align		4
        /*0044*/ 	.byte	0x03, 0x5f
        /*0046*/ 	.short	0x0101


	//----- nvinfo : EIATTR_VRC_CTA_INIT_COUNT
	.align		4
        /*0048*/ 	.byte	0x02, 0x4a
	.zero		1
	.zero		1


	//----- nvinfo : EIATTR_EXIT_INSTR_OFFSETS
	.align		4
        /*004c*/ 	.byte	0x04, 0x1c
        /*004e*/ 	.short	(.L_137 - .L_136)


	//   ....[0]....
.L_136:
        /*0050*/ 	.word	0x000000b0


	//   ....[1]....
        /*0054*/ 	.word	0x00000200


	//   ....[2]....
        /*0058*/ 	.word	0x00000220


	//----- nvinfo : EIATTR_CBANK_PARAM_SIZE
	.align		4
.L_137:
        /*005c*/ 	.byte	0x03, 0x19
        /*005e*/ 	.short	0x0014


	//----- nvinfo : EIATTR_PARAM_CBANK
	.align		4
        /*0060*/ 	.byte	0x04, 0x0a
        /*0062*/ 	.short	(.L_139 - .L_138)
	.align		4
.L_138:
        /*0064*/ 	.word	index@(.nv.constant0._Z14calDifferenceDI4int2EvPT_Pfi)
        /*0068*/ 	.short	0x0380
        /*006a*/ 	.short	0x0014


	//----- nvinfo : EIATTR_SW_WAR
	.align		4
.L_139:
        /*006c*/ 	.byte	0x04, 0x36
        /*006e*/ 	.short	(.L_141 - .L_140)
.L_140:
        /*0070*/ 	.word	0x00000008
.L_141:


//--------------------- .nv.info._Z10reduceMinDI4int2EvPT_ii --------------------------
	.section	.nv.info._Z10reduceMinDI4int2EvPT_ii,"",@"SHT_CUDA_INFO"
	.sectionflags	@""
	.align	4


	//----- nvinfo : EIATTR_CUDA_API_VERSION
	.align		4
        /*0000*/ 	.byte	0x04, 0x37
        /*0002*/ 	.short	(.L_143 - .L_142)
.L_142:
        /*0004*/ 	.word	0x00000082


	//----- nvinfo : EIATTR_KPARAM_INFO
	.align		4
.L_143:
        /*0008*/ 	.byte	0x04, 0x17
        /*000a*/ 	.short	(.L_145 - .L_144)
.L_144:
        /*000c*/ 	.word	0x00000000
        /*0010*/ 	.short	0x0002
        /*0012*/ 	.short	0x000c
        /*0014*/ 	.byte	0x00, 0xf0, 0x11, 0x00


	//----- nvinfo : EIATTR_KPARAM_INFO
	.align		4
.L_145:
        /*0018*/ 	.byte	0x04, 0x17
        /*001a*/ 	.short	(.L_147 - .L_146)
.L_146:
        /*001c*/ 	.word	0x00000000
        /*0020*/ 	.short	0x0001
        /*0022*/ 	.short	0x0008
        /*0024*/ 	.byte	0x00, 0xf0, 0x11, 0x00


	//----- nvinfo : EIATTR_KPARAM_INFO
	.align		4
.L_147:
        /*0028*/ 	.byte	0x04, 0x17
        /*002a*/ 	.short	(.L_149 - .L_148)
.L_148:
        /*002c*/ 	.word	0x00000000
        /*0030*/ 	.short	0x0000
        /*0032*/ 	.short	0x0000
        /*0034*/ 	.byte	0x00, 0xf0, 0x21, 0x00


	//----- nvinfo : EIATTR_SPARSE_MMA_MASK
	.align		4
.L_149:
        /*0038*/ 	.byte	0x03, 0x50
        /*003a*/ 	.short	0x0000


	//----- nvinfo : EIATTR_MAXREG_COUNT
	.align		4
        /*003c*/ 	.byte	0x03, 0x1b
        /*003e*/ 	.short	0x00ff


	//----- nvinfo : EIATTR_MERCURY_ISA_VERSION
	.align		4
        /*0040*/ 	.byte	0x03, 0x5f
        /*0042*/ 	.short	0x0101


	//----- nvinfo : EIATTR_VRC_CTA_INIT_COUNT
	.align		4
        /*0044*/ 	.byte	0x02, 0x4a
	.zero		1
	.zero		1


	//----- nvinfo : EIATTR_EXIT_INSTR_OFFSETS
	.align		4
        /*0048*/ 	.byte	0x04, 0x1c
        /*004a*/ 	.short	(.L_151 - .L_150)


	//   ....[0]....
.L_150:
        /*004c*/ 	.word	0x000000b0


	//   ....[1]....
        /*0050*/ 	.word	0x00000180


	//----- nvinfo : EIATTR_CBANK_PARAM_SIZE
	.align		4
.L_151:
        /*0054*/ 	.byte	0x03, 0x19
        /*0056*/ 	.short	0x0010


	//----- nvinfo : EIATTR_PARAM_CBANK
	.align		4
        /*0058*/ 	.byte	0x04, 0x0a
        /*005a*/ 	.short	(.L_153 - .L_152)
	.align		4
.L_152:
        /*005c*/ 	.word	index@(.nv.constant0._Z10reduceMinDI4int2EvPT_ii)
        /*0060*/ 	.short	0x0380
        /*0062*/ 	.short	0x0010


	//----- nvinfo : EIATTR_SW_WAR
	.align		4
.L_153:
        /*0064*/ 	.byte	0x04, 0x36
        /*0066*/ 	.short	(.L_155 - .L_154)
.L_154:
        /*0068*/ 	.word	0x00000008
.L_155:


//--------------------- .nv.info._Z10reduceMaxDI4int2EvPT_ii --------------------------
	.section	.nv.info._Z10reduceMaxDI4int2EvPT_ii,"",@"SHT_CUDA_INFO"
	.sectionflags	@""
	.align	4


	//----- nvinfo : EIATTR_CUDA_API_VERSION
	.align		4
        /*0000*/ 	.byte	0x04, 0x37
        /*0002*/ 	.short	(.L_157 - .L_156)
.L_156:
        /*0004*/ 	.word	0x00000082


	//----- nvinfo : EIATTR_KPARAM_INFO
	.align		4
.L_157:
        /*0008*/ 	.byte	0x04, 0x17
        /*000a*/ 	.short	(.L_159 - .L_158)
.L_158:
        /*000c*/ 	.word	0x00000000
        /*0010*/ 	.short	0x0002
        /*0012*/ 	.short	0x000c
        /*0014*/ 	.byte	0x00, 0xf0, 0x11, 0x00


	//----- nvinfo : EIATTR_KPARAM_INFO
	.align		4
.L_159:
        /*0018*/ 	.byte	0x04, 0x17
        /*001a*/ 	.short	(.L_161 - .L_160)
.L_160:
        /*001c*/ 	.word	0x00000000
        /*0020*/ 	.short	0x0001
        /*0022*/ 	.short	0x0008
        /*0024*/ 	.byte	0x00, 0xf0, 0x11, 0x00


	//----- nvinfo : EIATTR_KPARAM_INFO
	.align		4
.L_161:
        /*0028*/ 	.byte	0x04, 0x17
        /*002a*/ 	.short	(.L_163 - .L_162)
.L_162:
        /*002c*/ 	.word	0x00000000
        /*0030*/ 	.short	0x0000
        /*0032*/ 	.short	0x0000
        /*0034*/ 	.byte	0x00, 0xf0, 0x21, 0x00


	//----- nvinfo : EIATTR_SPARSE_MMA_MASK
	.align		4
.L_163:
        /*0038*/ 	.byte	0x03, 0x50
        /*003a*/ 	.short	0x0000


	//----- nvinfo : EIATTR_MAXREG_COUNT
	.align		4
        /*003c*/ 	.byte	0x03, 0x1b
        /*003e*/ 	.short	0x00ff


	//----- nvinfo : EIATTR_MERCURY_ISA_VERSION
	.align		4
        /*0040*/ 	.byte	0x03, 0x5f
        /*0042*/ 	.short	0x0101


	//----- nvinfo : EIATTR_VRC_CTA_INIT_COUNT
	.align		4
        /*0044*/ 	.byte	0x02, 0x4a
	.zero		1
	.zero		1


	//----- nvinfo : EIATTR_EXIT_INSTR_OFFSETS
	.align		4
        /*0048*/ 	.byte	0x04, 0x1c
        /*004a*/ 	.short	(.L_165 - .L_164)


	//   ....[0]....
.L_164:
        /*004c*/ 	.word	0x000000b0


	//   ....[1]....
        /*0050*/ 	.word	0x00000180


	//----- nvinfo : EIATTR_CBANK_PARAM_SIZE
	.align		4
.L_165:
        /*0054*/ 	.byte	0x03, 0x19
        /*0056*/ 	.short	0x0010


	//----- nvinfo : EIATTR_PARAM_CBANK
	.align		4
        /*0058*/ 	.byte	0x04, 0x0a
        /*005a*/ 	.short	(.L_167 - .L_166)
	.align		4
.L_166:
        /*005c*/ 	.word	index@(.nv.constant0._Z10reduceMaxDI4int2EvPT_ii)
        /*0060*/ 	.short	0x0380
        /*0062*/ 	.short	0x0010


	//----- nvinfo : EIATTR_SW_WAR
	.align		4
.L_167:
        /*0064*/ 	.byte	0x04, 0x36
        /*0066*/ 	.short	(.L_169 - .L_168)
.L_168:
        /*0068*/ 	.word	0x00000008
.L_169:


//--------------------- .nv.info._Z10reduceSumDPfii --------------------------
	.section	.nv.info._Z10reduceSumDPfii,"",@"SHT_CUDA_INFO"
	.sectionflags	@""
	.align	4


	//----- nvinfo : EIATTR_CUDA_API_VERSION
	.align		4
        /*0000*/ 	.byte	0x04, 0x37
        /*0002*/ 	.short	(.L_171 - .L_170)
.L_170:
        /*0004*/ 	.word	0x00000082


	//----- nvinfo : EIATTR_KPARAM_INFO
	.align		4
.L_171:
        /*0008*/ 	.byte	0x04, 0x17
        /*000a*/ 	.short	(.L_173 - .L_172)
.L_172:
        /*000c*/ 	.word	0x00000000
        /*0010*/ 	.short	0x0002
        /*0012*/ 	.short	0x000c
        /*0014*/ 	.byte	0x00, 0xf0, 0x11, 0x00


	//----- nvinfo : EIATTR_KPARAM_INFO
	.align		4
.L_173:
        /*0018*/ 	.byte	0x04, 0x17
        /*001a*/ 	.short	(.L_175 - .L_174)
.L_174:
        /*001c*/ 	.word	0x00000000
        /*0020*/ 	.short	0x0001
        /*0022*/ 	.short	0x0008
        /*0024*/ 	.byte	0x00, 0xf0, 0x11, 0x00


	//----- nvinfo : EIATTR_KPARAM_INFO
	.align		4
.L_175:
        /*0028*/ 	.byte	0x04, 0x17
        /*002a*/ 	.short	(.L_177 - .L_176)
.L_176:
        /*002c*/ 	.word	0x00000000
        /*0030*/ 	.short	0x0000
        /*0032*/ 	.short	0x0000
        /*0034*/ 	.byte	0x00, 0xf0, 0x21, 0x00


	//----- nvinfo : EIATTR_SPARSE_MMA_MASK
	.align		4
.L_177:
        /*0038*/ 	.byte	0x03, 0x50
        /*003a*/ 	.short	0x0000


	//----- nvinfo : EIATTR_MAXREG_COUNT
	.align		4
        /*003c*/ 	.byte	0x03, 0x1b
        /*003e*/ 	.short	0x00ff


	//----- nvinfo : EIATTR_MERCURY_ISA_VERSION
	.align		4
        /*0040*/ 	.byte	0x03, 0x5f
        /*0042*/ 	.short	0x0101


	//----- nvinfo : EIATTR_VRC_CTA_INIT_COUNT
	.align		4
        /*0044*/ 	.byte	0x02, 0x4a
	.zero		1
	.zero		1


	//----- nvinfo : EIATTR_EXIT_INSTR_OFFSETS
	.align		4
        /*0048*/ 	.byte	0x04, 0x1c
        /*004a*/ 	.short	(.L_179 - .L_178)


	//   ....[0]....
.L_178:
        /*004c*/ 	.word	0x000000b0


	//   ....[1]....
        /*0050*/ 	.word	0x00000140


	//----- nvinfo : EIATTR_CBANK_PARAM_SIZE
	.align		4
.L_179:
        /*0054*/ 	.byte	0x03, 0x19
        /*0056*/ 	.short	0x0010


	//----- nvinfo : EIATTR_PARAM_CBANK
	.align		4
        /*0058*/ 	.byte	0x04, 0x0a
        /*005a*/ 	.short	(.L_181 - .L_180)
	.align		4
.L_180:
        /*005c*/ 	.word	index@(.nv.constant0._Z10reduceSumDPfii)
        /*0060*/ 	.short	0x0380
        /*0062*/ 	.short	0x0010


	//----- nvinfo : EIATTR_SW_WAR
	.align		4
.L_181:
        /*0064*/ 	.byte	0x04, 0x36
        /*0066*/ 	.short	(.L_183 - .L_182)
.L_182:
        /*0068*/ 	.word	0x00000008
.L_183:


//--------------------- .nv.callgraph             --------------------------
	.section	.nv.callgraph,"",@"SHT_CUDA_CALLGRAPH"
	.align	4
	.sectionentsize	8
	.align		4
        /*0000*/ 	.word	0x00000000
	.align		4
        /*0004*/ 	.word	0xffffffff
	.align		4
        /*0008*/ 	.word	0x00000000
	.align		4
        /*000c*/ 	.word	0xfffffffe
	.align		4
        /*0010*/ 	.word	0x00000000
	.align		4
        /*0014*/ 	.word	0xfffffffd
	.align		4
        /*0018*/ 	.word	0x00000000
	.align		4
        /*001c*/ 	.word	0xfffffffc


//--------------------- .nv.constant0._Z12bitonicSortDI4int2EvPT_ --------------------------
	.section	.nv.constant0._Z12bitonicSortDI4int2EvPT_,"a",@progbits
	.sectionflags	@""
	.align	4
.nv.constant0._Z12bitonicSortDI4int2EvPT_:
	.zero		944
	.align		4
        /*03b0*/ 	.word	[20@lo(0x0)=tBucketSizes]
	.align		4
        /*03b4*/ 	.word	[20@lo(0x0)=tBucketOffsets]


//--------------------- .nv.constant0._Z22assignElementToBucketDI4int2EvPT_S2_iPjff --------------------------
	.section	.nv.constant0._Z22assignElementToBucketDI4int2EvPT_S2_iPjff,"a",@progbits
	.sectionflags	@""
	.align	4
.nv.constant0._Z22assignElementToBucketDI4int2EvPT_S2_iPjff:
	.zero		944
	.align		4
        /*03b0*/ 	.word	[20@lo(0x0)=tBucketOfSlices]
	.align		4
        /*03b4*/ 	.word	[20@lo(0x0)=tBucketOffsets]
	.align		4
        /*03b8*/ 	.word	[20@lo(0x0)=tSliceOffsetInBucket]


//--------------------- .text._Z12bitonicSortDI4int2EvPT_ --------------------------
	.section	.text._Z12bitonicSortDI4int2EvPT_,"ax",@progbits
	.align	128
.text._Z12bitonicSortDI4int2EvPT_:
        .type           _Z12bitonicSortDI4int2EvPT_,@function
        .size           _Z12bitonicSortDI4int2EvPT_,(.L_x_14 - _Z12bitonicSortDI4int2EvPT_)
        .other          _Z12bitonicSortDI4int2EvPT_,@"STO_CUDA_ENTRY STV_DEFAULT"
_Z12bitonicSortDI4int2EvPT_:
[----:B------:R-:W-:Y:S01]  /*0000*/  LDC R1, c[0x0][0x37c] ;  /* 0x0000df00ff017b82 */ /* 0x000fe20000000800 */
[----:B------:R-:W0:Y:S02]  /*0010*/  S2R R0, SR_TID.X ;  /* 0x0000000000007919 */ /* 0x000e240000002100 */
[----:B0-----:R-:W-:-:S04]  /*0020*/  LOP3.LUT R0, R0, 0xffff, RZ, 0xc0, !PT ;  /* 0x0000ffff00007812 */ /* 0x001fc800078ec0ff */
[----:B------:R-:W-:-:S13]  /*0030*/  ISETP.NE.U32.AND P0, PT, R0, RZ, PT ;  /* 0x000000ff0000720c */ /* 0x000fda0003f05070 */
[----:B------:R-:W0:Y:S01]  /*0040*/  @!P0 S2R R4, SR_CTAID.X ;  /* 0x0000000000048919 */ /* 0x000e220000002500 */
[----:B------:R-:W-:-:S05]  /*0050*/  VOTEU.ALL UP0, P0 ;  /* 0x0000000000ff7886 */ /* 0x000fca0000000000 */
[----:B------:R-:W1:Y:S01]  /*0060*/  @!UP0 LDCU UR4, c[0x0][0x3b0] ;  /* 0x00007600ff0487ac */ /* 0x000e620008000800 */
[----:B------:R-:W2:Y:S01]  /*0070*/  @!UP0 LDCU UR6, c[0x0][0x3b4] ;  /* 0x00007680ff0687ac */ /* 0x000ea20008000800 */
[----:B------:R-:W-:Y:S01]  /*0080*/  @!UP0 UMOV UR5, URZ ;  /* 0x000000ff00058c82 */ /* 0x000fe20008000000 */
[----:B------:R-:W-:Y:S01]  /*0090*/  @!UP0 UMOV UR7, URZ ;  /* 0x000000ff00078c82 */ /* 0x000fe20008000000 */
[----:B0-----:R-:W-:-:S04]  /*00a0*/  @!P0 LOP3.LUT R4, R4, 0xffff, RZ, 0xc0, !PT ;  /* 0x0000ffff04048812 */ /* 0x001fc800078ec0ff */
[----:B-1----:R0:W-:Y:S01]  /*00b0*/  @!P0 TLD.LZ RZ, R6, R4, UR4, 1D, 0x1 ;  /* 0x00ff04ff04068f66 */ /* 0x0021e200081e01ff */
[----:B--2---:R1:W5:Y:S01]  /*00c0*/  @!P0 TLD.LZ RZ, R7, R4, UR6, 1D, 0x1 ;  /* 0x00ff06ff04078f66 */ /* 0x00436200081e01ff */
[----:B------:R-:W2:Y:S01]  /*00d0*/  LDCU.64 UR8, c[0x0][0x358] ;  /* 0x00006b00ff0877ac */ /* 0x000ea20008000a00 */
[----:B0-----:R-:W1:Y:S01]  /*00e0*/  S2UR UR5, SR_CgaCtaId ;  /* 0x00000000000579c3 */ /* 0x001e620000008800 */
[----:B------:R-:W-:Y:S02]  /*00f0*/  UMOV UR4, 0x400 ;  /* 0x0000040000047882 */ /* 0x000fe40000000000 */
[----:B-1----:R-:W-:-:S09]  /*0100*/  ULEA UR6, UR5, UR4, 0x18 ;  /* 0x0000000405067291 */ /* 0x002fd2000f8ec0ff */
[----:B-----5:R-:W-:Y:S01]  /*0110*/  @!P0 STS.64 [UR6], R6 ;  /* 0x00000006ff008988 */ /* 0x020fe20008000a06 */
[----:B------:R-:W-:Y:S06]  /*0120*/  BAR.SYNC.DEFER_BLOCKING 0x0 ;  /* 0x0000000000007b1d */ /* 0x000fec0000010000 */
[----:B------:R-:W0:Y:S02]  /*0130*/  LDS.64 R8, [UR6] ;  /* 0x00000006ff087984 */ /* 0x000e240008000a00 */
[----:B0-----:R-:W-:-:S13]  /*0140*/  ISETP.GT.U32.AND P0, PT, R8, R0, PT ;  /* 0x000000000800720c */ /* 0x001fda0003f04070 */
[----:B------:R-:W0:Y:S01]  /*0150*/  @P0 LDC.64 R2, c[0x0][0x380] ;  /* 0x0000e000ff020b82 */ /* 0x000e220000000a00 */
[----:B------:R-:W-:-:S04]  /*0160*/  @P0 IMAD.IADD R9, R0, 0x1, R9 ;  /* 0x0000000100090824 */ /* 0x000fc800078e0209 */
[----:B0-----:R-:W-:-:S06]  /*0170*/  @P0 IMAD.WIDE.U32 R2, R9, 0x8, R2 ;  /* 0x0000000809020825 */ /* 0x001fcc00078e0002 */
[----:B--2---:R-:W2:Y:S01]  /*0180*/  @P0 LDG.E.64 R2, desc[UR8][R2.64] ;  /* 0x0000000802020981 */ /* 0x004ea2000c1e1b00 */
[----:B------:R-:W-:Y:S01]  /*0190*/  UIADD3 UR4, UPT, UPT, UR4, 0x10, URZ ;  /* 0x0000001004047890 */ /* 0x000fe2000fffe0ff */
[----:B------:R-:W-:Y:S01]  /*01a0*/  @!P0 IMAD.MOV.U32 R6, RZ, RZ, 0x3fffffff ;  /* 0x3fffffffff068424 */ /* 0x000fe200078e00ff */
[----:B------:R-:W-:Y:S01]  /*01b0*/  UMOV UR7, 0x2 ;  /* 0x0000000200077882 */ /* 0x000fe20000000000 */
[----:B------:R-:W-:Y:S01]  /*01c0*/  @!P0 IMAD.MOV.U32 R7, RZ, RZ, 0x4fffffff ;  /* 0x4fffffffff078424 */ /* 0x000fe200078e00ff */
[----:B------:R-:W-:-:S06]  /*01d0*/  ULEA UR4, UR5, UR4, 0x18 ;  /* 0x0000000405047291 */ /* 0x000fcc000f8ec0ff */
[----:B------:R-:W-:-:S05]  /*01e0*/  LEA R5, R0, UR4, 0x3 ;  /* 0x0000000400057c11 */ /* 0x000fca000f8e18ff */
[----:B--2---:R0:W-:Y:S04]  /*01f0*/  @P0 STS.64 [R5], R2 ;  /* 0x0000000205000388 */ /* 0x0041e80000000a00 */
[----:B------:R0:W-:Y:S01]  /*0200*/  @!P0 STS.64 [R5], R6 ;  /* 0x0000000605008388 */ /* 0x0001e20000000a00 */
[----:B------:R-:W-:Y:S06]  /*0210*/  BAR.SYNC.DEFER_BLOCKING 0x0 ;  /* 0x0000000000007b1d */ /* 0x000fec0000010000 */
.L_x_5:
[----:B------:R-:W-:-:S04]  /*0220*/  USHF.R.U32.HI UR5, URZ, 0x1, UR7 ;  /* 0x00000001ff057899 */ /* 0x000fc80008011607 */
[----:B------:R-:W-:-:S09]  /*0230*/  UISETP.NE.U32.AND UP0, UPT, UR5, URZ, UPT ;  /* 0x000000ff0500728c */ /* 0x000fd2000bf05070 */
[----:B01----:R-:W-:Y:S05]  /*0240*/  BRA.U !UP0, `(.L_x_0) ;  /* 0x0000000108747547 */ /* 0x003fea000b800000 */
.L_x_4:
[----:B0-----:R-:W-:Y:S01]  /*0250*/  LOP3.LUT R3, R0, UR5, RZ, 0x3c, !PT ;  /* 0x0000000500037c12 */ /* 0x001fe2000f8e3cff */
[----:B------:R-:W-:Y:S03]  /*0260*/  BSSY.RECONVERGENT B0, `(.L_x_1) ;  /* 0x0000017000007945 */ /* 0x000fe60003800200 */
[----:B------:R-:W-:-:S13]  /*0270*/  ISETP.GT.U32.AND P0, PT, R3, R0, PT ;  /* 0x000000000300720c */ /* 0x000fda0003f04070 */
[----:B-1----:R-:W-:Y:S05]  /*0280*/  @!P0 BRA `(.L_x_2) ;  /* 0x0000000000508947 */ /* 0x002fea0003800000 */
[----:B------:R0:W1:Y:S01]  /*0290*/  LDS.64 R6, [R5] ;  /* 0x0000000005067984 */ /* 0x0000620000000a00 */
[----:B------:R-:W-:Y:S02]  /*02a0*/  LOP3.LUT P0, RZ, R0, UR7, RZ, 0xc0, !PT ;  /* 0x0000000700ff7c12 */ /* 0x000fe4000f80c0ff */
[----:B------:R-:W-:-:S11]  /*02b0*/  LEA R2, R3, UR4, 0x3 ;  /* 0x0000000403027c11 */ /* 0x000fd6000f8e18ff */
[----:B0-----:R-:W-:Y:S05]  /*02c0*/  @P0 BRA `(.L_x_3) ;  /* 0x0000000000200947 */ /* 0x001fea0003800000 */
[----:B------:R-:W1:Y:S02]  /*02d0*/  LDS.64 R8, [R2] ;  /* 0x0000000002087984 */ /* 0x000e640000000a00 */
[----:B-1----:R-:W-:-:S13]  /*02e0*/  ISETP.GE.AND P0, PT, R9, R7, PT ;  /* 0x000000070900720c */ /* 0x002fda0003f06270 */
[----:B------:R-:W-:Y:S05]  /*02f0*/  @P0 BRA `(.L_x_2) ;  /* 0x0000000000340947 */ /* 0x000fea0003800000 */
[----:B------:R-:W-:Y:S04]  /*0300*/  STS [R5], R8 ;  /* 0x0000000805007388 */ /* 0x000fe80000000800 */
[----:B------:R-:W0:Y:S04]  /*0310*/  LDS R4, [R2+0x4] ;  /* 0x0000040002047984 */ /* 0x000e280000000800 */
[----:B0-----:R1:W-:Y:S04]  /*0320*/  STS [R5+0x4], R4 ;  /* 0x0000040405007388 */ /* 0x0013e80000000800 */
[----:B------:R1:W-:Y:S01]  /*0330*/  STS.64 [R2], R6 ;  /* 0x0000000602007388 */ /* 0x0003e20000000a00 */
[----:B------:R-:W-:Y:S05]  /*0340*/  BRA `(.L_x_2) ;  /* 0x0000000000207947 */ /* 0x000fea0003800000 */
.L_x_3:
[----:B------:R-:W-:Y:S04]  /*0350*/  LDS R4, [R2+0x4] ;  /* 0x0000040002047984 */ /* 0x000fe80000000800 */
[----:B-1----:R-:W0:Y:S02]  /*0360*/  LDS R7, [R5+0x4] ;  /* 0x0000040005077984 */ /* 0x002e240000000800 */
[----:B0-----:R-:W-:-:S13]  /*0370*/  ISETP.GT.AND P0, PT, R4, R7, PT ;  /* 0x000000070400720c */ /* 0x001fda0003f04270 */
[----:B------:R-:W0:Y:S04]  /*0380*/  @P0 LDS R8, [R2] ;  /* 0x0000000002080984 */ /* 0x000e280000000800 */
[----:B0-----:R-:W-:Y:S04]  /*0390*/  @P0 STS [R5], R8 ;  /* 0x0000000805000388 */ /* 0x001fe80000000800 */
[----:B------:R-:W0:Y:S04]  /*03a0*/  @P0 LDS R4, [R2+0x4] ;  /* 0x0000040002040984 */ /* 0x000e280000000800 */
[----:B0-----:R0:W-:Y:S04]  /*03b0*/  @P0 STS [R5+0x4], R4 ;  /* 0x0000040405000388 */ /* 0x0011e80000000800 */
[----:B------:R0:W-:Y:S02]  /*03c0*/  @P0 STS.64 [R2], R6 ;  /* 0x0000000602000388 */ /* 0x0001e40000000a00 */
.L_x_2:
[----:B------:R-:W-:Y:S05]  /*03d0*/  BSYNC.RECONVERGENT B0 ;  /* 0x0000000000007941 */ /* 0x000fea0003800200 */
.L_x_1:
[----:B------:R-:W-:Y:S01]  /*03e0*/  BAR.SYNC.DEFER_BLOCKING 0x0 ;  /* 0x0000000000007b1d */ /* 0x000fe20000010000 */
[----:B------:R-:W-:-:S04]  /*03f0*/  USHF.R.U32.HI UR5, URZ, 0x1, UR5 ;  /* 0x00000001ff057899 */ /* 0x000fc80008011605 */
[----:B------:R-:W-:-:S09]  /*0400*/  UISETP.NE.U32.AND UP0, UPT, UR5, URZ, UPT ;  /* 0x000000ff0500728c */ /* 0x000fd2000bf05070 */
[----:B------:R-:W-:Y:S05]  /*0410*/  BRA.U UP0, `(.L_x_4) ;  /* 0xfffffffd008c7547 */ /* 0x000fea000b83ffff */
.L_x_0:
[----:B------:R-:W-:-:S04]  /*0420*/  USHF.L.U32 UR7, UR7, 0x1, URZ ;  /* 0x0000000107077899 */ /* 0x000fc800080006ff */
[----:B------:R-:W-:-:S09]  /*0430*/  UISETP.GT.U32.AND UP0, UPT, UR7, 0x200, UPT ;  /* 0x000002000700788c */ /* 0x000fd2000bf04070 */
[----:B------:R-:W-:Y:S05]  /*0440*/  BRA.U !UP0, `(.L_x_5) ;  /* 0xfffffffd08747547 */ /* 0x000fea000b83ffff */
[----:B------:R-:W2:Y:S01]  /*0450*/  S2UR UR6, SR_CgaCtaId ;  /* 0x00000000000679c3 */ /* 0x000ea20000008800 */
[----:B------:R-:W-:Y:S02]  /*0460*/  UMOV UR5, 0x400 ;  /* 0x0000040000057882 */ /* 0x000fe40000000000 */
[----:B--2---:R-:W-:-:S09]  /*0470*/  ULEA UR5, UR6, UR5, 0x18 ;  /* 0x0000000506057291 */ /* 0x004fd2000f8ec0ff */
[----:B01----:R-:W0:Y:S02]  /*0480*/  LDS.64 R6, [UR5] ;  /* 0x00000005ff067984 */ /* 0x003e240008000a00 */
[----:B0-----:R-:W-:-:S13]  /*0490*/  ISETP.GT.U32.AND P0, PT, R6, R0, PT ;  /* 0x000000000600720c */ /* 0x001fda0003f04070 */
[----:B------:R-:W-:Y:S05]  /*04a0*/  @!P0 EXIT ;  /* 0x000000000000894d */ /* 0x000fea0003800000 */
[----:B------:R-:W0:Y:S01]  /*04b0*/  LDS.64 R4, [R5] ;  /* 0x0000000005047984 */ /* 0x000e220000000a00 */
[----:B------:R-:W1:Y:S01]  /*04c0*/  LDC.64 R2, c[0x0][0x380] ;  /* 0x0000e000ff027b82 */ /* 0x000e620000000a00 */
[----:B------:R-:W-:-:S04]  /*04d0*/  IMAD.IADD R7, R0, 0x1, R7 ;  /* 0x0000000100077824 */ /* 0x000fc800078e0207 */
[----:B-1----:R-:W-:-:S05]  /*04e0*/  IMAD.WIDE.U32 R2, R7, 0x8, R2 ;  /* 0x0000000807027825 */ /* 0x002fca00078e0002 */
[----:B0-----:R-:W-:Y:S01]  /*04f0*/  STG.E.64 desc[UR8][R2.64], R4 ;  /* 0x0000000402007986 */ /* 0x001fe2000c101b08 */
[----:B------:R-:W-:Y:S05]  /*0500*/  EXIT ;  /* 0x000000000000794d */ /* 0x000fea0003800000 */
.L_x_6:
[----:B------:R-:W-:-:S00]  /*0510*/  BRA `(.L_x_6) ;  /* 0xfffffffc00fc7947 */ /* 0x000fc0000383ffff */
[----:B------:R-:W-:-:S00]  /*0520*/  NOP ;  /* 0x0000000000007918 */ /* 0x000fc00000000000 */
        /* <DEDUP_REMOVED lines=13> */
.L_x_14:


//--------------------- .text._Z22assignElementToBucketDI4int2EvPT_S2_iPjff --------------------------
	.section	.text._Z22assignElementToBucketDI4int2EvPT_S2_iPjff,"ax",@progbits
	.align	128
.text._Z22assignElementToBucketDI4int2EvPT_S2_iPjff:
        .type           _Z22assignElementToBucketDI4int2EvPT_S2_iPjff,@function
        .size           _Z22assignElementToBucketDI4int2EvPT_S2_iPjff,(.L_x_15 - _Z22assignElementToBucketDI4int2EvPT_S2_iPjff)
        .other          _Z22assignElementToBucketDI4int2EvPT_S2_iPjff,@"STO_CUDA_ENTRY STV_DEFAULT"
_Z22assignElementToBucketDI4int2EvPT_S2_iPjff:
[----:B------:R-:W-:Y:S01]  /*0000*/  LDC R1, c[0x0][0x37c] ;  /* 0x0000df00ff017b82 */ /* 0x000fe20000000800 */
[----:B------:R-:W0:Y:S07]  /*0010*/  S2R R2, SR_TID.X ;  /* 0x0000000000027919 */ /* 0x000e2e0000002100 */
[----:B------:R-:W1:Y:S01]  /*0020*/  S2UR UR4, SR_CTAID.X ;  /* 0x00000000000479c3 */ /* 0x000e620000002500 */
[----:B------:R-:W2:Y:S07]  /*0030*/  LDCU UR6, c[0x0][0x390] ;  /* 0x00007200ff0677ac */ /* 0x000eae0008000800 */
[----:B------:R-:W3:Y:S01]  /*0040*/  LDC R0, c[0x0][0x360] ;  /* 0x0000d800ff007b82 */ /* 0x000ee20000000800 */
[----:B-1----:R-:W-:-:S04]  /*0050*/  ULOP3.LUT UR4, UR4, 0xffff, URZ, 0xc0, !UPT ;  /* 0x0000ffff04047892 */ /* 0x002fc8000f8ec0ff */
[----:B------:R-:W-:Y:S02]  /*0060*/  USGXT UR5, UR4, 0x18 ;  /* 0x000000180405789a */ /* 0x000fe40008000200 */
[----:B--2---:R-:W-:Y:S01]  /*0070*/  UIADD3 UR4, UPT, UPT, UR6, -0x1, URZ ;  /* 0xffffffff06047890 */ /* 0x004fe2000fffe0ff */
[----:B0-----:R-:W-:Y:S02]  /*0080*/  LOP3.LUT R2, R2, 0xffff, RZ, 0xc0, !PT ;  /* 0x0000ffff02027812 */ /* 0x001fe400078ec0ff */
[----:B---3--:R-:W-:-:S04]  /*0090*/  LOP3.LUT R0, R0, 0xffff, RZ, 0xc0, !PT ;  /* 0x0000ffff00007812 */ /* 0x008fc800078ec0ff */
[----:B------:R-:W-:-:S05]  /*00a0*/  SGXT R7, R0, 0x18 ;  /* 0x000000180007781a */ /* 0x000fca0000000200 */
[----:B------:R-:W-:-:S05]  /*00b0*/  IMAD R7, R7, UR5, R2 ;  /* 0x0000000507077c24 */ /* 0x000fca000f8e0202 */
[----:B------:R-:W-:-:S13]  /*00c0*/  ISETP.GT.U32.AND P0, PT, R7, UR4, PT ;  /* 0x0000000407007c0c */ /* 0x000fda000bf04070 */
[----:B------:R-:W-:Y:S05]  /*00d0*/  @P0 EXIT ;  /* 0x000000000000094d */ /* 0x000fea0003800000 */
[----:B------:R-:W0:Y:S01]  /*00e0*/  LDC.64 R2, c[0x0][0x380] ;  /* 0x0000e000ff027b82 */ /* 0x000e220000000a00 */
[----:B------:R-:W1:Y:S01]  /*00f0*/  LDCU.64 UR10, c[0x0][0x358] ;  /* 0x00006b00ff0a77ac */ /* 0x000e620008000a00 */
[----:B------:R-:W2:Y:S01]  /*0100*/  LDCU.64 UR4, c[0x0][0x3a0] ;  /* 0x00007400ff0477ac */ /* 0x000ea20008000a00 */
[----:B0-----:R-:W-:-:S06]  /*0110*/  IMAD.WIDE.U32 R2, R7, 0x8, R2 ;  /* 0x0000000807027825 */ /* 0x001fcc00078e0002 */
[----:B-1----:R-:W3:Y:S01]  /*0120*/  LDG.E.64 R2, desc[UR10][R2.64] ;  /* 0x0000000a02027981 */ /* 0x002ee2000c1e1b00 */
[----:B--2---:R-:W0:Y:S01]  /*0130*/  MUFU.RCP R5, UR5 ;  /* 0x0000000500057d08 */ /* 0x004e220008001000 */
[----:B------:R-:W-:Y:S01]  /*0140*/  UMOV UR5, URZ ;  /* 0x000000ff00057c82 */ /* 0x000fe20008000000 */
[----:B---3--:R-:W-:-:S05]  /*0150*/  I2FP.F32.S32 R0, R3 ;  /* 0x0000000300007245 */ /* 0x008fca0000201400 */
[----:B------:R-:W-:Y:S01]  /*0160*/  FADD.FTZ R0, R0, -UR4 ;  /* 0x8000000400007e21 */ /* 0x000fe20008010000 */
[----:B------:R-:W1:Y:S03]  /*0170*/  LDCU UR4, c[0x0][0x3b0] ;  /* 0x00007600ff0477ac */ /* 0x000e660008000800 */
[----:B0-----:R-:W-:-:S06]  /*0180*/  FMUL.FTZ R0, R0, R5 ;  /* 0x0000000500007220 */ /* 0x001fcc0000410000 */
[----:B------:R-:W1:Y:S02]  /*0190*/  F2I.FTZ.U32.TRUNC.NTZ R0, R0 ;  /* 0x0000000000007305 */ /* 0x000e64000021f000 */
[----:B-1----:R0:W5:Y:S01]  /*01a0*/  TLD.LZ RZ, R6, R0, UR4, 1D, 0x1 ;  /* 0x00ff04ff00067f66 */ /* 0x00216200081e01ff */
[----:B------:R-:W1:Y:S01]  /*01b0*/  LDC.64 R4, c[0x0][0x398] ;  /* 0x0000e600ff047b82 */ /* 0x000e620000000a00 */
[----:B------:R-:W2:Y:S01]  /*01c0*/  LDCU UR8, c[0x0][0x3b8] ;  /* 0x00007700ff0877ac */ /* 0x000ea20008000800 */
[----:B------:R-:W3:Y:S01]  /*01d0*/  LDCU UR6, c[0x0][0x3b4] ;  /* 0x00007680ff0677ac */ /* 0x000ee20008000800 */
[----:B------:R-:W-:Y:S01]  /*01e0*/  UMOV UR9, URZ ;  /* 0x000000ff00097c82 */ /* 0x000fe20008000000 */
[----:B------:R-:W-:Y:S01]  /*01f0*/  UMOV UR7, URZ ;  /* 0x000000ff00077c82 */ /* 0x000fe20008000000 */
[----:B0-----:R-:W-:Y:S01]  /*0200*/  UMOV UR4, URZ ;  /* 0x000000ff00047c82 */ /* 0x001fe20008000000 */
[----:B--2---:R-:W-:Y:S01]  /*0210*/  TLD.LZ RZ, R9, R0, UR8, 1D, 0x1 ;  /* 0x00ff08ff00097f66 */ /* 0x004fe200081e01ff */
[----:B-1----:R-:W-:-:S05]  /*0220*/  IMAD.WIDE.U32 R4, R7, 0x4, R4 ;  /* 0x0000000407047825 */ /* 0x002fca00078e0004 */
[----:B------:R-:W-:Y:S01]  /*0230*/  IADD3 R7, PT, PT, R5, UR4, RZ ;  /* 0x0000000405077c10 */ /* 0x000fe2000fffe0ff */
[----:B---3-5:R0:W5:Y:S02]  /*0240*/  TLD.LZ RZ, R8, R6, UR6, 1D, 0x1 ;  /* 0x00ff06ff06087f66 */ /* 0x02816400081e01ff */
[----:B0-----:R-:W-:Y:S02]  /*0250*/  MOV R6, R4 ;  /* 0x0000000400067202 */ /* 0x001fe40000000f00 */
[----:B------:R-:W0:Y:S03]  /*0260*/  LDC.64 R4, c[0x0][0x388] ;  /* 0x0000e200ff047b82 */ /* 0x000e260000000a00 */
[----:B------:R-:W2:Y:S02]  /*0270*/  LDG.E R7, desc[UR10][R6.64] ;  /* 0x0000000a06077981 */ /* 0x000ea4000c1e1900 */
[----:B--2--5:R-:W-:-:S05]  /*0280*/  IADD3 R9, PT, PT, R7, R8, R9 ;  /* 0x0000000807097210 */ /* 0x024fca0007ffe009 */
[----:B0-----:R-:W-:-:S05]  /*0290*/  IMAD.WIDE.U32 R4, R9, 0x8, R4 ;  /* 0x0000000809047825 */ /* 0x001fca00078e0004 */
[----:B------:R-:W-:Y:S01]  /*02a0*/  STG.E.64 desc[UR10][R4.64], R2 ;  /* 0x0000000204007986 */ /* 0x000fe2000c101b0a */
[----:B------:R-:W-:Y:S05]  /*02b0*/  EXIT ;  /* 0x000000000000794d */ /* 0x000fea0003800000 */
.L_x_7:
        /* <DEDUP_REMOVED lines=12> */
.L_x_15:


//--------------------- .text._Z22assignElementToSlicesDI4int2EvPT_iPjS3_ffi --------------------------
	.section	.text._Z22assignElementToSlicesDI4int2EvPT_iPjS3_ffi,"ax",@progbits
	.align	128
.text._Z22assignElementToSlicesDI4int2EvPT_iPjS3_ffi:
        .type           _Z22assignElementToSlicesDI4int2EvPT_iPjS3_ffi,@function
        .size           _Z22assignElementToSlicesDI4int2EvPT_iPjS3_ffi,(.L_x_16 - _Z22assignElementToSlicesDI4int2EvPT_iPjS3_ffi)
        .other          _Z22assignElementToSlicesDI4int2EvPT_iPjS3_ffi,@"STO_CUDA_ENTRY STV_DEFAULT"
_Z22assignElementToSlicesDI4int2EvPT_iPjS3_ffi:
        /* <DEDUP_REMOVED lines=16> */
[----:B------:R-:W2:Y:S06]  /*0100*/  LDCU.64 UR6, c[0x0][0x3a0] ;  /* 0x00007400ff0677ac */ /* 0x000eac0008000a00 */
[----:B------:R-:W3:Y:S01]  /*0110*/  LDC.64 R4, c[0x0][0x390] ;  /* 0x0000e400ff047b82 */ /* 0x000ee20000000a00 */
[----:B0-----:R-:W-:-:S06]  /*0120*/  IMAD.WIDE.U32 R2, R7, 0x8, R2 ;  /* 0x0000000807027825 */ /* 0x001fcc00078e0002 */
[----:B-1----:R-:W4:Y:S01]  /*0130*/  LDG.E R2, desc[UR4][R2.64+0x4] ;  /* 0x0000040402027981 */ /* 0x002f22000c1e1900 */
[----:B--2---:R-:W0:Y:S01]  /*0140*/  MUFU.RCP R9, UR7 ;  /* 0x0000000700097d08 */ /* 0x004e220008001000 */
[----:B------:R-:W-:Y:S02]  /*0150*/  MOV R11, 0xfffffff ;  /* 0x0fffffff000b7802 */ /* 0x000fe40000000f00 */
[----:B----4-:R-:W-:Y:S02]  /*0160*/  I2FP.F32.S32 R0, R2 ;  /* 0x0000000200007245 */ /* 0x010fe40000201400 */
[----:B------:R-:W1:Y:S03]  /*0170*/  LDC.64 R2, c[0x0][0x398] ;  /* 0x0000e600ff027b82 */ /* 0x000e660000000a00 */
[----:B------:R-:W-:-:S04]  /*0180*/  FADD.FTZ R0, R0, -UR6 ;  /* 0x8000000600007e21 */ /* 0x000fc80008010000 */
[----:B0-----:R-:W-:-:S04]  /*0190*/  FMUL.FTZ R0, R0, R9 ;  /* 0x0000000900007220 */ /* 0x001fc80000410000 */
[----:B------:R-:W3:Y:S02]  /*01a0*/  F2I.FTZ.U32.TRUNC.NTZ R9, R0 ;  /* 0x0000000000097305 */ /* 0x000ee4000021f000 */
[----:B---3--:R-:W-:-:S06]  /*01b0*/  IMAD.WIDE.U32 R4, R9, 0x4, R4 ;  /* 0x0000000409047825 */ /* 0x008fcc00078e0004 */
[----:B------:R-:W2:Y:S01]  /*01c0*/  ATOMG.E.INC.STRONG.GPU PT, R5, desc[UR4][R4.64], R11 ;  /* 0x8000000b040579a8 */ /* 0x000ea200099ef104 */
[----:B-1----:R-:W-:-:S05]  /*01d0*/  IMAD.WIDE.U32 R2, R7, 0x4, R2 ;  /* 0x0000000407027825 */ /* 0x002fca00078e0002 */
[----:B--2---:R-:W-:Y:S01]  /*01e0*/  STG.E desc[UR4][R2.64], R5 ;  /* 0x0000000502007986 */ /* 0x004fe2000c101904 */
[----:B------:R-:W-:Y:S05]  /*01f0*/  EXIT ;  /* 0x000000000000794d */ /* 0x000fea0003800000 */
.L_x_8:
        /* <DEDUP_REMOVED lines=16> */
.L_x_16:


//--------------------- .text._Z34assignElementToSlicesNearlySortedDI4int2EvPT_iPjS3_ffii --------------------------
	.section	.text._Z34assignElementToSlicesNearlySortedDI4int2EvPT_iPjS3_ffii,"ax",@progbits
	.align	128
.text._Z34assignElementToSlicesNearlySortedDI4int2EvPT_iPjS3_ffii:
        .type           _Z34assignElementToSlicesNearlySortedDI4int2EvPT_iPjS3_ffii,@function
        .size           _Z34assignElementToSlicesNearlySortedDI4int2EvPT_iPjS3_ffii,(.L_x_17 - _Z34assignElementToSlicesNearlySortedDI4int2EvPT_iPjS3_ffii)
        .other          _Z34assignElementToSlicesNearlySortedDI4int2EvPT_iPjS3_ffii,@"STO_CUDA_ENTRY STV_DEFAULT"
_Z34assignElementToSlicesNearlySortedDI4int2EvPT_iPjS3_ffii:
[----:B------:R-:W-:Y:S01]  /*0000*/  LDC R1, c[0x0][0x37c] ;  /* 0x0000df00ff017b82 */ /* 0x000fe20000000800 */
[----:B------:R-:W0:Y:S07]  /*0010*/  S2R R0, SR_TID.X ;  /* 0x0000000000007919 */ /* 0x000e2e0000002100 */
[----:B------:R-:W1:Y:S01]  /*0020*/  S2UR UR4, SR_CTAID.X ;  /* 0x00000000000479c3 */ /* 0x000e620000002500 */
[----:B------:R-:W2:Y:S07]  /*0030*/  LDCU UR5, c[0x0][0x388] ;  /* 0x00007100ff0577ac */ /* 0x000eae0008000800 */
[----:B------:R-:W3:Y:S01]  /*0040*/  LDC R7, c[0x0][0x3ac] ;  /* 0x0000eb00ff077b82 */ /* 0x000ee20000000800 */
[----:B--2---:R-:W-:-:S02]  /*0050*/  UIADD3 UR5, UPT, UPT, UR5, -0x1, URZ ;  /* 0xffffffff05057890 */ /* 0x004fc4000fffe0ff */
[----:B-1----:R-:W-:Y:S01]  /*0060*/  ULOP3.LUT UR4, UR4, 0xffff, URZ, 0xc0, !UPT ;  /* 0x0000ffff04047892 */ /* 0x002fe2000f8ec0ff */
[----:B0-----:R-:W-:-:S05]  /*0070*/  LOP3.LUT R0, R0, 0xffff, RZ, 0xc0, !PT ;  /* 0x0000ffff00007812 */ /* 0x001fca00078ec0ff */
[----:B---3--:R-:W-:-:S05]  /*0080*/  IMAD R7, R0, R7, UR4 ;  /* 0x0000000400077e24 */ /* 0x008fca000f8e0207 */
        /* <DEDUP_REMOVED lines=20> */
.L_x_9:
        /* <DEDUP_REMOVED lines=11> */
.L_x_17:


//--------------------- .text._Z14calDifferenceDI4int2EvPT_Pfi --------------------------
	.section	.text._Z14calDifferenceDI4int2EvPT_Pfi,"ax",@progbits
	.align	128
.text._Z14calDifferenceDI4int2EvPT_Pfi:
        .type           _Z14calDifferenceDI4int2EvPT_Pfi,@function
        .size           _Z14calDifferenceDI4int2EvPT_Pfi,(.L_x_18 - _Z14calDifferenceDI4int2EvPT_Pfi)
        .other          _Z14calDifferenceDI4int2EvPT_Pfi,@"STO_CUDA_ENTRY STV_DEFAULT"
_Z14calDifferenceDI4int2EvPT_Pfi:
[----:B------:R-:W-:Y:S01]  /*0000*/  LDC R1, c[0x0][0x37c] ;  /* 0x0000df00ff017b82 */ /* 0x000fe20000000800 */
[----:B------:R-:W0:Y:S01]  /*0010*/  S2R R0, SR_CTAID.X ;  /* 0x0000000000007919 */ /* 0x000e220000002500 */
[----:B------:R-:W1:Y:S01]  /*0020*/  LDCU UR4, c[0x0][0x360] ;  /* 0x00006c00ff0477ac */ /* 0x000e620008000800 */
[----:B------:R-:W2:Y:S01]  /*0030*/  S2R R5, SR_TID.X ;  /* 0x0000000000057919 */ /* 0x000ea20000002100 */
[----:B------:R-:W3:Y:S01]  /*0040*/  LDCU UR5, c[0x0][0x390] ;  /* 0x00007200ff0577ac */ /* 0x000ee20008000800 */
[----:B-1----:R-:W-:Y:S02]  /*0050*/  ULOP3.LUT UR4, UR4, 0xffff, URZ, 0xc0, !UPT ;  /* 0x0000ffff04047892 */ /* 0x002fe4000f8ec0ff */
[----:B---3--:R-:W-:Y:S01]  /*0060*/  UIADD3 UR5, UPT, UPT, UR5, -0x1, URZ ;  /* 0xffffffff05057890 */ /* 0x008fe2000fffe0ff */
[----:B0-----:R-:W-:Y:S02]  /*0070*/  LOP3.LUT R0, R0, 0xffff, RZ, 0xc0, !PT ;  /* 0x0000ffff00007812 */ /* 0x001fe400078ec0ff */
[----:B--2---:R-:W-:-:S05]  /*0080*/  LOP3.LUT R5, R5, 0xffff, RZ, 0xc0, !PT ;  /* 0x0000ffff05057812 */ /* 0x004fca00078ec0ff */
[----:B------:R-:W-:-:S05]  /*0090*/  IMAD R7, R0, UR4, R5 ;  /* 0x0000000400077c24 */ /* 0x000fca000f8e0205 */
[----:B------:R-:W-:-:S13]  /*00a0*/  ISETP.GT.AND P0, PT, R7, UR5, PT ;  /* 0x0000000507007c0c */ /* 0x000fda000bf04270 */
[----:B------:R-:W-:Y:S05]  /*00b0*/  @P0 EXIT ;  /* 0x000000000000094d */ /* 0x000fea0003800000 */
[----:B------:R-:W0:Y:S01]  /*00c0*/  LDC.64 R2, c[0x0][0x380] ;  /* 0x0000e000ff027b82 */ /* 0x000e220000000a00 */
[----:B------:R-:W1:Y:S01]  /*00d0*/  LDCU.64 UR8, c[0x0][0x358] ;  /* 0x00006b00ff0877ac */ /* 0x000e620008000a00 */
[----:B0-----:R-:W-:-:S05]  /*00e0*/  IMAD.WIDE R2, R7, 0x8, R2 ;  /* 0x0000000807027825 */ /* 0x001fca00078e0202 */
[----:B-1----:R0:W2:Y:S01]  /*00f0*/  LDG.E.64 R8, desc[UR8][R2.64] ;  /* 0x0000000802087981 */ /* 0x0020a2000c1e1b00 */
[----:B------:R-:W1:Y:S01]  /*0100*/  S2UR UR6, SR_CgaCtaId ;  /* 0x00000000000679c3 */ /* 0x000e620000008800 */
[----:B------:R-:W-:Y:S01]  /*0110*/  UMOV UR5, 0x400 ;  /* 0x0000040000057882 */ /* 0x000fe20000000000 */
[----:B------:R-:W-:-:S06]  /*0120*/  UIADD3 UR7, UPT, UPT, UR4, -0x1, URZ ;  /* 0xffffffff04077890 */ /* 0x000fcc000fffe0ff */
[----:B------:R-:W-:Y:S01]  /*0130*/  ISETP.GE.U32.AND P0, PT, R5, UR7, PT ;  /* 0x0000000705007c0c */ /* 0x000fe2000bf06070 */
[----:B0-----:R-:W0:Y:S01]  /*0140*/  LDC.64 R2, c[0x0][0x388] ;  /* 0x0000e200ff027b82 */ /* 0x001e220000000a00 */
[----:B-1----:R-:W-:-:S06]  /*0150*/  ULEA UR5, UR6, UR5, 0x18 ;  /* 0x0000000506057291 */ /* 0x002fcc000f8ec0ff */
[----:B------:R-:W-:Y:S01]  /*0160*/  LEA R5, R5, UR5, 0x3 ;  /* 0x0000000505057c11 */ /* 0x000fe2000f8e18ff */
[----:B0-----:R-:W-:-:S04]  /*0170*/  IMAD.WIDE R2, R7, 0x4, R2 ;  /* 0x0000000407027825 */ /* 0x001fc800078e0202 */
[----:B--2---:R-:W-:Y:S01]  /*0180*/  STS.64 [R5], R8 ;  /* 0x0000000805007388 */ /* 0x004fe20000000a00 */
[----:B------:R-:W-:Y:S06]  /*0190*/  BAR.SYNC.DEFER_BLOCKING 0x0 ;  /* 0x0000000000007b1d */ /* 0x000fec0000010000 */
[----:B------:R-:W-:Y:S04]  /*01a0*/  @!P0 LDS R0, [R5+0xc] ;  /* 0x00000c0005008984 */ /* 0x000fe80000000800 */
[----:B------:R-:W0:Y:S02]  /*01b0*/  @!P0 LDS R11, [R5+0x4] ;  /* 0x00000400050b8984 */ /* 0x000e240000000800 */
[----:B0-----:R-:W-:-:S05]  /*01c0*/  @!P0 IMAD.IADD R0, R0, 0x1, -R11 ;  /* 0x0000000100008824 */ /* 0x001fca00078e0a0b */
[----:B------:R-:W-:-:S04]  /*01d0*/  @!P0 IABS R0, R0 ;  /* 0x0000000000008213 */ /* 0x000fc80000000000 */
[----:B------:R-:W-:-:S05]  /*01e0*/  @!P0 I2FP.F32.S32 R7, R0 ;  /* 0x0000000000078245 */ /* 0x000fca0000201400 */
[----:B------:R0:W-:Y:S01]  /*01f0*/  @!P0 STG.E desc[UR8][R2.64], R7 ;  /* 0x0000000702008986 */ /* 0x0001e2000c101908 */
[----:B------:R-:W-:Y:S05]  /*0200*/  @!P0 EXIT ;  /* 0x000000000000894d */ /* 0x000fea0003800000 */
[----:B------:R-:W-:Y:S01]  /*0210*/  STG.E desc[UR8][R2.64], RZ ;  /* 0x000000ff02007986 */ /* 0x000fe2000c101908 */
[----:B------:R-:W-:Y:S05]  /*0220*/  EXIT ;  /* 0x000000000000794d */ /* 0x000fea0003800000 */
.L_x_10:
        /* <DEDUP_REMOVED lines=13> */
.L_x_18:


//--------------------- .text._Z10reduceMinDI4int2EvPT_ii --------------------------
	.section	.text._Z10reduceMinDI4int2EvPT_ii,"ax",@progbits
	.align	128
.text._Z10reduceMinDI4int2EvPT_ii:
        .type           _Z10reduceMinDI4int2EvPT_ii,@function
        .size           _Z10reduceMinDI4int2EvPT_ii,(.L_x_19 - _Z10reduceMinDI4int2EvPT_ii)
        .other          _Z10reduceMinDI4int2EvPT_ii,@"STO_CUDA_ENTRY STV_DEFAULT"
_Z10reduceMinDI4int2EvPT_ii:
[----:B------:R-:W-:Y:S01]  /*0000*/  LDC R1, c[0x0][0x37c] ;  /* 0x0000df00ff017b82 */ /* 0x000fe20000000800 */
[----:B------:R-:W0:Y:S07]  /*0010*/  S2R R0, SR_TID.X ;  /* 0x0000000000007919 */ /* 0x000e2e0000002100 */
[----:B------:R-:W1:Y:S01]  /*0020*/  S2UR UR4, SR_CTAID.X ;  /* 0x00000000000479c3 */ /* 0x000e620000002500 */
[----:B------:R-:W2:Y:S07]  /*0030*/  LDCU.64 UR6, c[0x0][0x388] ;  /* 0x00007100ff0677ac */ /* 0x000eae0008000a00 */
[----:B------:R-:W3:Y:S01]  /*0040*/  LDC R3, c[0x0][0x360] ;  /* 0x0000d800ff037b82 */ /* 0x000ee20000000800 */
[----:B-1----:R-:W-:Y:S01]  /*0050*/  ULOP3.LUT UR4, UR4, 0xffff, URZ, 0xc0, !UPT ;  /* 0x0000ffff04047892 */ /* 0x002fe2000f8ec0ff */
[----:B0-----:R-:W-:-:S02]  /*0060*/  LOP3.LUT R0, R0, 0xffff, RZ, 0xc0, !PT ;  /* 0x0000ffff00007812 */ /* 0x001fc400078ec0ff */
[----:B---3--:R-:W-:-:S05]  /*0070*/  LOP3.LUT R3, R3, 0xffff, RZ, 0xc0, !PT ;  /* 0x0000ffff03037812 */ /* 0x008fca00078ec0ff */
[----:B------:R-:W-:-:S04]  /*0080*/  IMAD R3, R3, UR4, R0 ;  /* 0x0000000403037c24 */ /* 0x000fc8000f8e0200 */
[----:B--2---:R-:W-:-:S05]  /*0090*/  VIADD R7, R3, UR6 ;  /* 0x0000000603077c36 */ /* 0x004fca0008000000 */
[----:B------:R-:W-:-:S13]  /*00a0*/  ISETP.GE.AND P0, PT, R7, UR7, PT ;  /* 0x0000000707007c0c */ /* 0x000fda000bf06270 */
[----:B------:R-:W-:Y:S05]  /*00b0*/  @P0 EXIT ;  /* 0x000000000000094d */ /* 0x000fea0003800000 */
[----:B------:R-:W0:Y:S01]  /*00c0*/  LDC.64 R4, c[0x0][0x380] ;  /* 0x0000e000ff047b82 */ /* 0x000e220000000a00 */
[----:B------:R-:W1:Y:S01]  /*00d0*/  LDCU.64 UR4, c[0x0][0x358] ;  /* 0x00006b00ff0477ac */ /* 0x000e620008000a00 */
[----:B0-----:R-:W-:-:S04]  /*00e0*/  IMAD.WIDE R2, R3, 0x8, R4 ;  /* 0x0000000803027825 */ /* 0x001fc800078e0204 */
[----:B------:R-:W-:Y:S01]  /*00f0*/  IMAD.WIDE R4, R7, 0x8, R4 ;  /* 0x0000000807047825 */ /* 0x000fe200078e0204 */
[----:B-1----:R-:W2:Y:S04]  /*0100*/  LDG.E R0, desc[UR4][R2.64+0x4] ;  /* 0x0000040402007981 */ /* 0x002ea8000c1e1900 */
[----:B------:R-:W2:Y:S02]  /*0110*/  LDG.E R7, desc[UR4][R4.64+0x4] ;  /* 0x0000040404077981 */ /* 0x000ea4000c1e1900 */
[----:B--2---:R-:W-:-:S13]  /*0120*/  ISETP.GE.AND P0, PT, R0, R7, PT ;  /* 0x000000070000720c */ /* 0x004fda0003f06270 */
[----:B------:R-:W2:Y:S01]  /*0130*/  @!P0 LDG.E R8, desc[UR4][R2.64] ;  /* 0x0000000402088981 */ /* 0x000ea2000c1e1900 */
[----:B------:R-:W-:Y:S01]  /*0140*/  @!P0 MOV R9, R0 ;  /* 0x0000000000098202 */ /* 0x000fe20000000f00 */
[----:B------:R-:W-:Y:S02]  /*0150*/  @P0 IMAD.MOV.U32 R9, RZ, RZ, R7 ;  /* 0x000000ffff090224 */ /* 0x000fe400078e0007 */
[----:B------:R-:W2:Y:S04]  /*0160*/  @P0 LDG.E R8, desc[UR4][R4.64] ;  /* 0x0000000404080981 */ /* 0x000ea8000c1e1900 */
[----:B--2---:R-:W-:Y:S01]  /*0170*/  STG.E.64 desc[UR4][R2.64], R8 ;  /* 0x0000000802007986 */ /* 0x004fe2000c101b04 */
[----:B------:R-:W-:Y:S05]  /*0180*/  EXIT ;  /* 0x000000000000794d */ /* 0x000fea0003800000 */
.L_x_11:
        /* <DEDUP_REMOVED lines=15> */
.L_x_19:


//--------------------- .text._Z10reduceMaxDI4int2EvPT_ii --------------------------
	.section	.text._Z10reduceMaxDI4int2EvPT_ii,"ax",@progbits
	.align	128
.text._Z10reduceMaxDI4int2EvPT_ii:
        .type           _Z10reduceMaxDI4int2EvPT_ii,@function
        .size           _Z10reduceMaxDI4int2EvPT_ii,(.L_x_20 - _Z10reduceMaxDI4int2EvPT_ii)
        .other          _Z10reduceMaxDI4int2EvPT_ii,@"STO_CUDA_ENTRY STV_DEFAULT"
_Z10reduceMaxDI4int2EvPT_ii:
        /* <DEDUP_REMOVED lines=18> */
[----:B--2---:R-:W-:-:S13]  /*0120*/  ISETP.GT.AND P0, PT, R0, R7, PT ;  /* 0x000000070000720c */ /* 0x004fda0003f04270 */
[----:B------:R-:W2:Y:S01]  /*0130*/  @P0 LDG.E R8, desc[UR4][R2.64] ;  /* 0x0000000402080981 */ /* 0x000ea2000c1e1900 */
[----:B------:R-:W-:Y:S01]  /*0140*/  @P0 MOV R9, R0 ;  /* 0x0000000000090202 */ /* 0x000fe20000000f00 */
[----:B------:R-:W-:Y:S02]  /*0150*/  @!P0 IMAD.MOV.U32 R9, RZ, RZ, R7 ;  /* 0x000000ffff098224 */ /* 0x000fe400078e0007 */
[----:B------:R-:W2:Y:S04]  /*0160*/  @!P0 LDG.E R8, desc[UR4][R4.64] ;  /* 0x0000000404088981 */ /* 0x000ea8000c1e1900 */
[----:B--2---:R-:W-:Y:S01]  /*0170*/  STG.E.64 desc[UR4][R2.64], R8 ;  /* 0x0000000802007986 */ /* 0x004fe2000c101b04 */
[----:B------:R-:W-:Y:S05]  /*0180*/  EXIT ;  /* 0x000000000000794d */ /* 0x000fea0003800000 */
.L_x_12:
        /* <DEDUP_REMOVED lines=15> */
.L_x_20:


//--------------------- .text._Z10reduceSumDPfii  --------------------------
	.section	.text._Z10reduceSumDPfii,"ax",@progbits
	.align	128
.text._Z10reduceSumDPfii:
        .type           _Z10reduceSumDPfii,@function
        .size           _Z10reduceSumDPfii,(.L_x_21 - _Z10reduceSumDPfii)
        .other          _Z10reduceSumDPfii,@"STO_CUDA_ENTRY STV_DEFAULT"
_Z10reduceSumDPfii:
        /* <DEDUP_REMOVED lines=8> */
[----:B------:R-:W-:-:S05]  /*0080*/  IMAD R7, R7, UR4, R0 ;  /* 0x0000000407077c24 */ /* 0x000fca000f8e0200 */
[----:B--2---:R-:W-:-:S04]  /*0090*/  IADD3 R5, PT, PT, R7, UR6, RZ ;  /* 0x0000000607057c10 */ /* 0x004fc8000fffe0ff */
[----:B------:R-:W-:-:S13]  /*00a0*/  ISETP.GE.AND P0, PT, R5, UR7, PT ;  /* 0x0000000705007c0c */ /* 0x000fda000bf06270 */
[----:B------:R-:W-:Y:S05]  /*00b0*/  @P0 EXIT ;  /* 0x000000000000094d */ /* 0x000fea0003800000 */
[----:B------:R-:W0:Y:S01]  /*00c0*/  LDC.64 R2, c[0x0][0x380] ;  /* 0x0000e000ff027b82 */ /* 0x000e220000000a00 */
[----:B------:R-:W1:Y:S01]  /*00d0*/  LDCU.64 UR4, c[0x0][0x358] ;  /* 0x00006b00ff0477ac */ /* 0x000e620008000a00 */
[----:B0-----:R-:W-:-:S04]  /*00e0*/  IMAD.WIDE R4, R5, 0x4, R2 ;  /* 0x0000000405047825 */ /* 0x001fc800078e0202 */
[----:B------:R-:W-:Y:S02]  /*00f0*/  IMAD.WIDE R2, R7, 0x4, R2 ;  /* 0x0000000407027825 */ /* 0x000fe400078e0202 */
[----:B-1----:R-:W2:Y:S04]  /*0100*/  LDG.E R5, desc[UR4][R4.64] ;  /* 0x0000000404057981 */ /* 0x002ea8000c1e1900 */
[----:B------:R-:W2:Y:S02]  /*0110*/  LDG.E R0, desc[UR4][R2.64] ;  /* 0x0000000402007981 */ /* 0x000ea4000c1e1900 */
[----:B--2---:R-:W-:-:S05]  /*0120*/  FADD.FTZ R7, R0, R5 ;  /* 0x0000000500077221 */ /* 0x004fca0000010000 */
[----:B------:R-:W-:Y:S01]  /*0130*/  STG.E desc[UR4][R2.64], R7 ;  /* 0x0000000702007986 */ /* 0x000fe2000c101904 */
[----:B------:R-:W-:Y:S05]  /*0140*/  EXIT ;  /* 0x000000000000794d */ /* 0x000fea0003800000 */
.L_x_13:
        /* <DEDUP_REMOVED lines=11> */
.L_x_21:


//--------------------- .nv.shared._Z12bitonicSortDI4int2EvPT_ --------------------------
	.section	.nv.shared._Z12bitonicSortDI4int2EvPT_,"aw",@nobits
	.sectionflags	@""
	.align	16
.nv.shared._Z12bitonicSortDI4int2EvPT_:
	.zero		1040


//--------------------- .nv.shared.reserved.0     --------------------------
	.section	.nv.shared.reserved.0,"aw",@nobits
	.weak		__nv_reservedSMEM_offset_0_alias
	.size		__nv_reservedSMEM_offset_0_alias, 0, 64
	.other		__nv_reservedSMEM_offset_0_alias,@"STO_CUDA_RESERVED_SHARED STV_DEFAULT"
__nv_reservedSMEM_offset_0_alias:
	.zero		0
	.zero		64


//--------------------- .nv.shared._Z22assignElementToBucketDI4int2EvPT_S2_iPjff --------------------------
	.section	.nv.shared._Z22assignElementToBucketDI4int2EvPT_S2_iPjff,"aw",@nobits
	.sectionflags	@""
	.align	16
	.zero		1024


//--------------------- .nv.shared._Z22assignElementToSlicesDI4int2EvPT_iPjS3_ffi --------------------------
	.section	.nv.shared._Z22assignElementToSlicesDI4int2EvPT_iPjS3_ffi,"aw",@nobits
	.sectionflags	@""
	.align	16
	.zero		1024


//--------------------- .nv.shared._Z34assignElementToSlicesNearlySortedDI4int2EvPT_iPjS3_ffii --------------------------
	.section	.nv.shared._Z34assignElementToSlicesNearlySortedDI4int2EvPT_iPjS3_ffii,"aw",@nobits
	.sectionflags	@""
	.align	16
	.zero		1024


//--------------------- .nv.shared._Z14calDifferenceDI4int2EvPT_Pfi --------------------------
	.section	.nv.shared._Z14calDifferenceDI4int2EvPT_Pfi,"aw",@nobits
	.sectionflags	@""
	.align	16
	.zero		1024


//--------------------- .nv.shared._Z10reduceMinDI4int2EvPT_ii --------------------------
	.section	.nv.shared._Z10reduceMinDI4int2EvPT_ii,"aw",@nobits
	.sectionflags	@""
	.align	16
	.zero		1024


//--------------------- .nv.shared._Z10reduceMaxDI4int2EvPT_ii --------------------------
	.section	.nv.shared._Z10reduceMaxDI4int2EvPT_ii,"aw",@nobits
	.sectionflags	@""
	.align	16
	.zero		1024


//--------------------- .nv.shared._Z10reduceSumDPfii --------------------------
	.section	.nv.shared._Z10reduceSumDPfii,"aw",@nobits
	.sectionflags	@""
	.align	16
	.zero		1024


//--------------------- .nv.constant0._Z22assignElementToSlicesDI4int2EvPT_iPjS3_ffi --------------------------
	.section	.nv.constant0._Z22assignElementToSlicesDI4int2EvPT_iPjS3_ffi,"a",@progbits
	.sectionflags	@""
	.align	4
.nv.constant0._Z22assignElementToSlicesDI4int2EvPT_iPjS3_ffi:
	.zero		940


//--------------------- .nv.constant0._Z34assignElementToSlicesNearlySortedDI4int2EvPT_iPjS3_ffii --------------------------
	.section	.nv.constant0._Z34assignElementToSlicesNearlySortedDI4int2EvPT_iPjS3_ffii,"a",@progbits
	.sectionflags	@""
	.align	4
.nv.constant0._Z34assignElementToSlicesNearlySortedDI4int2EvPT_iPjS3_ffii:
	.zero		944


//--------------------- .nv.constant0._Z14calDifferenceDI4int2EvPT_Pfi --------------------------
	.section	.nv.constant0._Z14calDifferenceDI4int2EvPT_Pfi,"a",@progbits
	.sectionflags	@""
	.align	4
.nv.constant0._Z14calDifferenceDI4int2EvPT_Pfi:
	.zero		916


//--------------------- .nv.constant0._Z10reduceMinDI4int2EvPT_ii --------------------------
	.section	.nv.constant0._Z10reduceMinDI4int2EvPT_ii,"a",@progbits
	.sectionflags	@""
	.align	4
.nv.constant0._Z10reduceMinDI4int2EvPT_ii:
	.zero		912


//--------------------- .nv.constant0._Z10reduceMaxDI4int2EvPT_ii --------------------------
	.section	.nv.constant0._Z10reduceMaxDI4int2EvPT_ii,"a",@progbits
	.sectionflags	@""
	.align	4
.nv.constant0._Z10reduceMaxDI4int2EvPT_ii:
	.zero		912


//--------------------- .nv.constant0._Z10reduceSumDPfii --------------------------
	.section	.nv.constant0._Z10reduceSumDPfii,"a",@progbits
	.sectionflags	@""
	.align	4
.nv.constant0._Z10reduceSumDPfii:
	.zero		912


//--------------------- SYMBOLS --------------------------

	.type		.nv.reservedSmem.offset0,@object
	.size		.nv.reservedSmem.offset0,0x4
	.type		.nv.reservedSmem.cap,@object
	.size		.nv.reservedSmem.cap,0x4
	.type		tBucketSizes,@"STT_CUDA_TEXTURE"
	.type		tBucketOffsets,@"STT_CUDA_TEXTURE"
	.type		tBucketOfSlices,@"STT_CUDA_TEXTURE"
	.type		tSliceOffsetInBucket,@"STT_CUDA_TEXTURE"
